	.target	sm_80

	.elftype	@"ET_EXEC"


//--------------------- .note.nv.tkinfo           --------------------------
	.section	.note.nv.tkinfo,"",@"SHT_NOTE"
	.sectionflags	@"SHF_NOTE_NV_TKINFO"
	.tkinfo
        /*0018*/ 	.word	0x00000002
        /*0030*/ 	.string	""
        /*0030*/ 	.string	"ptxas"
        /*0030*/ 	.string	"Cuda compilation tools, release 13.0, V13.0.88"
        /*0030*/ 	.string	"Build cuda_13.0.r13.0/compiler.36424714_0"
        /*0030*/ 	.string	"-arch sm_80 -m 64 "



//--------------------- .note.nv.cuinfo           --------------------------
	.section	.note.nv.cuinfo,"",@"SHT_NOTE"
	.sectionflags	@"SHF_NOTE_NV_CUINFO"
        /*0018*/ 	.short	0x0002
        /*001a*/ 	.short	0x0050
        /*001c*/ 	.short	0x0082
	.zero		2


//--------------------- .nv.info                  --------------------------
	.section	.nv.info,"",@"SHT_CUDA_INFO"
	.align	4


	//----- nvinfo : EIATTR_REGCOUNT
	.align		4
        /*0000*/ 	.byte	0x04, 0x2f
        /*0002*/ 	.short	(.L_29 - .L_28)
	.align		4
.L_28:
        /*0004*/ 	.word	index@(_Z25multi_tensor_apply_kernelI18TensorListMetadataILi4EE17LAMBStage1FunctorIfEJffffff10adamMode_tfPffEEvlPViT_T0_DpT1_)
        /*0008*/ 	.word	0x00000030


	//----- nvinfo : EIATTR_FRAME_SIZE
	.align		4
.L_29:
        /*000c*/ 	.byte	0x04, 0x11
        /*000e*/ 	.short	(.L_31 - .L_30)
	.align		4
.L_30:
        /*0010*/ 	.word	index@(_Z25multi_tensor_apply_kernelI18TensorListMetadataILi4EE17LAMBStage1FunctorIfEJffffff10adamMode_tfPffEEvlPViT_T0_DpT1_)
        /*0014*/ 	.word	0x00000000


	//----- nvinfo : EIATTR_REGCOUNT
	.align		4
.L_31:
        /*0018*/ 	.byte	0x04, 0x2f
        /*001a*/ 	.short	(.L_33 - .L_32)
	.align		4
.L_32:
        /*001c*/ 	.word	index@(_Z25multi_tensor_apply_kernelI18TensorListMetadataILi4EE17LAMBStage1FunctorIN3c104HalfEEJffffff10adamMode_tfPffEEvlPViT_T0_DpT1_)
        /*0020*/ 	.word	0x00000028


	//----- nvinfo : EIATTR_FRAME_SIZE
	.align		4
.L_33:
        /*0024*/ 	.byte	0x04, 0x11
        /*0026*/ 	.short	(.L_35 - .L_34)
	.align		4
.L_34:
        /*0028*/ 	.word	index@(_Z25multi_tensor_apply_kernelI18TensorListMetadataILi4EE17LAMBStage1FunctorIN3c104HalfEEJffffff10adamMode_tfPffEEvlPViT_T0_DpT1_)
        /*002c*/ 	.word	0x00000000


	//----- nvinfo : EIATTR_REGCOUNT
	.align		4
.L_35:
        /*0030*/ 	.byte	0x04, 0x2f
        /*0032*/ 	.short	(.L_37 - .L_36)
	.align		4
.L_36:
        /*0034*/ 	.word	index@(_Z25multi_tensor_apply_kernelI18TensorListMetadataILi2EE17LAMBStage2FunctorIfEJPfS4_ffbEEvlPViT_T0_DpT1_)
        /*0038*/ 	.word	0x00000020


	//----- nvinfo : EIATTR_FRAME_SIZE
	.align		4
.L_37:
        /*003c*/ 	.byte	0x04, 0x11
        /*003e*/ 	.short	(.L_39 - .L_38)
	.align		4
.L_38:
        /*0040*/ 	.word	index@(_Z25multi_tensor_apply_kernelI18TensorListMetadataILi2EE17LAMBStage2FunctorIfEJPfS4_ffbEEvlPViT_T0_DpT1_)
        /*0044*/ 	.word	0x00000000


	//----- nvinfo : EIATTR_REGCOUNT
	.align		4
.L_39:
        /*0048*/ 	.byte	0x04, 0x2f
        /*004a*/ 	.short	(.L_41 - .L_40)
	.align		4
.L_40:
        /*004c*/ 	.word	index@(_Z25multi_tensor_apply_kernelI18TensorListMetadataILi2EE17LAMBStage2FunctorIN3c104HalfEEJPfS6_ffbEEvlPViT_T0_DpT1_)
        /*0050*/ 	.word	0x00000020


	//----- nvinfo : EIATTR_FRAME_SIZE
	.align		4
.L_41:
        /*0054*/ 	.byte	0x04, 0x11
        /*0056*/ 	.short	(.L_43 - .L_42)
	.align		4
.L_42:
        /*0058*/ 	.word	index@(_Z25multi_tensor_apply_kernelI18TensorListMetadataILi2EE17LAMBStage2FunctorIN3c104HalfEEJPfS6_ffbEEvlPViT_T0_DpT1_)
        /*005c*/ 	.word	0x00000000


	//----- nvinfo : EIATTR_MIN_STACK_SIZE
	.align		4
.L_43:
        /*0060*/ 	.byte	0x04, 0x12
        /*0062*/ 	.short	(.L_45 - .L_44)
	.align		4
.L_44:
        /*0064*/ 	.word	index@(_Z25multi_tensor_apply_kernelI18TensorListMetadataILi2EE17LAMBStage2FunctorIN3c104HalfEEJPfS6_ffbEEvlPViT_T0_DpT1_)
        /*0068*/ 	.word	0x00000000


	//----- nvinfo : EIATTR_MIN_STACK_SIZE
	.align		4
.L_45:
        /*006c*/ 	.byte	0x04, 0x12
        /*006e*/ 	.short	(.L_47 - .L_46)
	.align		4
.L_46:
        /*0070*/ 	.word	index@(_Z25multi_tensor_apply_kernelI18TensorListMetadataILi2EE17LAMBStage2FunctorIfEJPfS4_ffbEEvlPViT_T0_DpT1_)
        /*0074*/ 	.word	0x00000000


	//----- nvinfo : EIATTR_MIN_STACK_SIZE
	.align		4
.L_47:
        /*0078*/ 	.byte	0x04, 0x12
        /*007a*/ 	.short	(.L_49 - .L_48)
	.align		4
.L_48:
        /*007c*/ 	.word	index@(_Z25multi_tensor_apply_kernelI18TensorListMetadataILi4EE17LAMBStage1FunctorIN3c104HalfEEJffffff10adamMode_tfPffEEvlPViT_T0_DpT1_)
        /*0080*/ 	.word	0x00000000


	//----- nvinfo : EIATTR_MIN_STACK_SIZE
	.align		4
.L_49:
        /*0084*/ 	.byte	0x04, 0x12
        /*0086*/ 	.short	(.L_51 - .L_50)
	.align		4
.L_50:
        /*0088*/ 	.word	index@(_Z25multi_tensor_apply_kernelI18TensorListMetadataILi4EE17LAMBStage1FunctorIfEJffffff10adamMode_tfPffEEvlPViT_T0_DpT1_)
        /*008c*/ 	.word	0x00000000
.L_51:


//--------------------- .nv.info._Z25multi_tensor_apply_kernelI18TensorListMetadataILi2EE17LAMBStage2FunctorIN3c104HalfEEJPfS6_ffbEEvlPViT_T0_DpT1_ --------------------------
	.section	.nv.info._Z25multi_tensor_apply_kernelI18TensorListMetadataILi2EE17LAMBStage2FunctorIN3c104HalfEEJPfS6_ffbEEvlPViT_T0_DpT1_,"",@"SHT_CUDA_INFO"
	.sectionflags	@""
	.align	4


	//----- nvinfo : EIATTR_CUDA_API_VERSION
	.align		4
        /*0000*/ 	.byte	0x04, 0x37
        /*0002*/ 	.short	(.L_53 - .L_52)
.L_52:
        /*0004*/ 	.word	0x00000082


	//----- nvinfo : EIATTR_SW2861232_WAR
	.align		4
.L_53:
        /*0008*/ 	.byte	0x01, 0x35
	.zero		2


	//----- nvinfo : EIATTR_PARAM_CBANK
	.align		4
        /*000c*/ 	.byte	0x04, 0x0a
        /*000e*/ 	.short	(.L_55 - .L_54)
	.align		4
.L_54:
        /*0010*/ 	.word	index@(.nv.constant0._Z25multi_tensor_apply_kernelI18TensorListMetadataILi2EE17LAMBStage2FunctorIN3c104HalfEEJPfS6_ffbEEvlPViT_T0_DpT1_)
        /*0014*/ 	.short	0x0160
        /*0016*/ 	.short	0x0c79


	//----- nvinfo : EIATTR_CBANK_PARAM_SIZE
	.align		4
.L_55:
        /*0018*/ 	.byte	0x03, 0x19
        /*001a*/ 	.short	0x0c79


	//----- nvinfo : EIATTR_KPARAM_INFO
	.align		4
        /*001c*/ 	.byte	0x04, 0x17
        /*001e*/ 	.short	(.L_57 - .L_56)
.L_56:
        /*0020*/ 	.word	0x00000000
        /*0024*/ 	.short	0x0008
        /*0026*/ 	.short	0x0c78
        /*0028*/ 	.byte	0x00, 0xf0, 0x05, 0x00


	//----- nvinfo : EIATTR_KPARAM_INFO
	.align		4
.L_57:
        /*002c*/ 	.byte	0x04, 0x17
        /*002e*/ 	.short	(.L_59 - .L_58)
.L_58:
        /*0030*/ 	.word	0x00000000
        /*0034*/ 	.short	0x0007
        /*0036*/ 	.short	0x0c74
        /*0038*/ 	.byte	0x00, 0xf0, 0x11, 0x00


	//----- nvinfo : EIATTR_KPARAM_INFO
	.align		4
.L_59:
        /*003c*/ 	.byte	0x04, 0x17
        /*003e*/ 	.short	(.L_61 - .L_60)
.L_60:
        /*0040*/ 	.word	0x00000000
        /*0044*/ 	.short	0x0006
        /*0046*/ 	.short	0x0c70
        /*0048*/ 	.byte	0x00, 0xf0, 0x11, 0x00


	//----- nvinfo : EIATTR_KPARAM_INFO
	.align		4
.L_61:
        /*004c*/ 	.byte	0x04, 0x17
        /*004e*/ 	.short	(.L_63 - .L_62)
.L_62:
        /*0050*/ 	.word	0x00000000
        /*0054*/ 	.short	0x0005
        /*0056*/ 	.short	0x0c68
        /*0058*/ 	.byte	0x00, 0xf0, 0x21, 0x00


	//----- nvinfo : EIATTR_KPARAM_INFO
	.align		4
.L_63:
        /*005c*/ 	.byte	0x04, 0x17
        /*005e*/ 	.short	(.L_65 - .L_64)
.L_64:
        /*0060*/ 	.word	0x00000000
        /*0064*/ 	.short	0x0004
        /*0066*/ 	.short	0x0c60
        /*0068*/ 	.byte	0x00, 0xf0, 0x21, 0x00


	//----- nvinfo : EIATTR_KPARAM_INFO
	.align		4
.L_65:
        /*006c*/ 	.byte	0x04, 0x17
        /*006e*/ 	.short	(.L_67 - .L_66)
.L_66:
        /*0070*/ 	.word	0x00000000
        /*0074*/ 	.short	0x0003
        /*0076*/ 	.short	0x0c58
        /*0078*/ 	.byte	0x00, 0xf0, 0x05, 0x00


	//----- nvinfo : EIATTR_KPARAM_INFO
	.align		4
.L_67:
        /*007c*/ 	.byte	0x04, 0x17
        /*007e*/ 	.short	(.L_69 - .L_68)
.L_68:
        /*0080*/ 	.word	0x00000000
        /*0084*/ 	.short	0x0002
        /*0086*/ 	.short	0x0010
        /*0088*/ 	.byte	0x00, 0xf0, 0x21, 0x31


	//----- nvinfo : EIATTR_KPARAM_INFO
	.align		4
.L_69:
        /*008c*/ 	.byte	0x04, 0x17
        /*008e*/ 	.short	(.L_71 - .L_70)
.L_70:
        /*0090*/ 	.word	0x00000000
        /*0094*/ 	.short	0x0001
        /*0096*/ 	.short	0x0008
        /*0098*/ 	.byte	0x00, 0xf0, 0x21, 0x00


	//----- nvinfo : EIATTR_KPARAM_INFO
	.align		4
.L_71:
        /*009c*/ 	.byte	0x04, 0x17
        /*009e*/ 	.short	(.L_73 - .L_72)
.L_72:
        /*00a0*/ 	.word	0x00000000
        /*00a4*/ 	.short	0x0000
        /*00a6*/ 	.short	0x0000
        /*00a8*/ 	.byte	0x00, 0xf0, 0x21, 0x00


	//----- nvinfo : EIATTR_MAXREG_COUNT
	.align		4
.L_73:
        /*00ac*/ 	.byte	0x03, 0x1b
        /*00ae*/ 	.short	0x00ff


	//----- nvinfo : EIATTR_MERCURY_ISA_VERSION
	.align		4
        /*00b0*/ 	.byte	0x03, 0x5f
        /*00b2*/ 	.short	0x0000


	//----- nvinfo : EIATTR_EXIT_INSTR_OFFSETS
	.align		4
        /*00b4*/ 	.byte	0x04, 0x1c
        /*00b6*/ 	.short	(.L_75 - .L_74)


	//   ....[0]....
.L_74:
        /*00b8*/ 	.word	0x00000290


	//   ....[1]....
        /*00bc*/ 	.word	0x00000620


	//   ....[2]....
        /*00c0*/ 	.word	0x00000670


	//   ....[3]....
        /*00c4*/ 	.word	0x000008b0


	//----- nvinfo : EIATTR_CRS_STACK_SIZE
	.align		4
.L_75:
        /*00c8*/ 	.byte	0x04, 0x1e
        /*00ca*/ 	.short	(.L_77 - .L_76)
.L_76:
        /*00cc*/ 	.word	0x00000000
.L_77:


//--------------------- .nv.info._Z25multi_tensor_apply_kernelI18TensorListMetadataILi2EE17LAMBStage2FunctorIfEJPfS4_ffbEEvlPViT_T0_DpT1_ --------------------------
	.section	.nv.info._Z25multi_tensor_apply_kernelI18TensorListMetadataILi2EE17LAMBStage2FunctorIfEJPfS4_ffbEEvlPViT_T0_DpT1_,"",@"SHT_CUDA_INFO"
	.sectionflags	@""
	.align	4


	//----- nvinfo : EIATTR_CUDA_API_VERSION
	.align		4
        /*0000*/ 	.byte	0x04, 0x37
        /*0002*/ 	.short	(.L_79 - .L_78)
.L_78:
        /*0004*/ 	.word	0x00000082


	//----- nvinfo : EIATTR_SW2861232_WAR
	.align		4
.L_79:
        /*0008*/ 	.byte	0x01, 0x35
	.zero		2


	//----- nvinfo : EIATTR_PARAM_CBANK
	.align		4
        /*000c*/ 	.byte	0x04, 0x0a
        /*000e*/ 	.short	(.L_81 - .L_80)
	.align		4
.L_80:
        /*0010*/ 	.word	index@(.nv.constant0._Z25multi_tensor_apply_kernelI18TensorListMetadataILi2EE17LAMBStage2FunctorIfEJPfS4_ffbEEvlPViT_T0_DpT1_)
        /*0014*/ 	.short	0x0160
        /*0016*/ 	.short	0x0c79


	//----- nvinfo : EIATTR_CBANK_PARAM_SIZE
	.align		4
.L_81:
        /*0018*/ 	.byte	0x03, 0x19
        /*001a*/ 	.short	0x0c79


	//----- nvinfo : EIATTR_KPARAM_INFO
	.align		4
        /*001c*/ 	.byte	0x04, 0x17
        /*001e*/ 	.short	(.L_83 - .L_82)
.L_82:
        /*0020*/ 	.word	0x00000000
        /*0024*/ 	.short	0x0008
        /*0026*/ 	.short	0x0c78
        /*0028*/ 	.byte	0x00, 0xf0, 0x05, 0x00


	//----- nvinfo : EIATTR_KPARAM_INFO
	.align		4
.L_83:
        /*002c*/ 	.byte	0x04, 0x17
        /*002e*/ 	.short	(.L_85 - .L_84)
.L_84:
        /*0030*/ 	.word	0x00000000
        /*0034*/ 	.short	0x0007
        /*0036*/ 	.short	0x0c74
        /*0038*/ 	.byte	0x00, 0xf0, 0x11, 0x00


	//----- nvinfo : EIATTR_KPARAM_INFO
	.align		4
.L_85:
        /*003c*/ 	.byte	0x04, 0x17
        /*003e*/ 	.short	(.L_87 - .L_86)
.L_86:
        /*0040*/ 	.word	0x00000000
        /*0044*/ 	.short	0x0006
        /*0046*/ 	.short	0x0c70
        /*0048*/ 	.byte	0x00, 0xf0, 0x11, 0x00


	//----- nvinfo : EIATTR_KPARAM_INFO
	.align		4
.L_87:
        /*004c*/ 	.byte	0x04, 0x17
        /*004e*/ 	.short	(.L_89 - .L_88)
.L_88:
        /*0050*/ 	.word	0x00000000
        /*0054*/ 	.short	0x0005
        /*0056*/ 	.short	0x0c68
        /*0058*/ 	.byte	0x00, 0xf0, 0x21, 0x00


	//----- nvinfo : EIATTR_KPARAM_INFO
	.align		4
.L_89:
        /*005c*/ 	.byte	0x04, 0x17
        /*005e*/ 	.short	(.L_91 - .L_90)
.L_90:
        /*0060*/ 	.word	0x00000000
        /*0064*/ 	.short	0x0004
        /*0066*/ 	.short	0x0c60
        /*0068*/ 	.byte	0x00, 0xf0, 0x21, 0x00


	//----- nvinfo : EIATTR_KPARAM_INFO
	.align		4
.L_91:
        /*006c*/ 	.byte	0x04, 0x17
        /*006e*/ 	.short	(.L_93 - .L_92)
.L_92:
        /*0070*/ 	.word	0x00000000
        /*0074*/ 	.short	0x0003
        /*0076*/ 	.short	0x0c58
        /*0078*/ 	.byte	0x00, 0xf0, 0x05, 0x00


	//----- nvinfo : EIATTR_KPARAM_INFO
	.align		4
.L_93:
        /*007c*/ 	.byte	0x04, 0x17
        /*007e*/ 	.short	(.L_95 - .L_94)
.L_94:
        /*0080*/ 	.word	0x00000000
        /*0084*/ 	.short	0x0002
        /*0086*/ 	.short	0x0010
        /*0088*/ 	.byte	0x00, 0xf0, 0x21, 0x31


	//----- nvinfo : EIATTR_KPARAM_INFO
	.align		4
.L_95:
        /*008c*/ 	.byte	0x04, 0x17
        /*008e*/ 	.short	(.L_97 - .L_96)
.L_96:
        /*0090*/ 	.word	0x00000000
        /*0094*/ 	.short	0x0001
        /*0096*/ 	.short	0x0008
        /*0098*/ 	.byte	0x00, 0xf0, 0x21, 0x00


	//----- nvinfo : EIATTR_KPARAM_INFO
	.align		4
.L_97:
        /*009c*/ 	.byte	0x04, 0x17
        /*009e*/ 	.short	(.L_99 - .L_98)
.L_98:
        /*00a0*/ 	.word	0x00000000
        /*00a4*/ 	.short	0x0000
        /*00a6*/ 	.short	0x0000
        /*00a8*/ 	.byte	0x00, 0xf0, 0x21, 0x00


	//----- nvinfo : EIATTR_MAXREG_COUNT
	.align		4
.L_99:
        /*00ac*/ 	.byte	0x03, 0x1b
        /*00ae*/ 	.short	0x00ff


	//----- nvinfo : EIATTR_MERCURY_ISA_VERSION
	.align		4
        /*00b0*/ 	.byte	0x03, 0x5f
        /*00b2*/ 	.short	0x0000


	//----- nvinfo : EIATTR_EXIT_INSTR_OFFSETS
	.align		4
        /*00b4*/ 	.byte	0x04, 0x1c
        /*00b6*/ 	.short	(.L_101 - .L_100)


	//   ....[0]....
.L_100:
        /*00b8*/ 	.word	0x00000290


	//   ....[1]....
        /*00bc*/ 	.word	0x00000550


	//   ....[2]....
        /*00c0*/ 	.word	0x000005a0


	//   ....[3]....
        /*00c4*/ 	.word	0x00000690


	//----- nvinfo : EIATTR_CRS_STACK_SIZE
	.align		4
.L_101:
        /*00c8*/ 	.byte	0x04, 0x1e
        /*00ca*/ 	.short	(.L_103 - .L_102)
.L_102:
        /*00cc*/ 	.word	0x00000000
.L_103:


//--------------------- .nv.info._Z25multi_tensor_apply_kernelI18TensorListMetadataILi4EE17LAMBStage1FunctorIN3c104HalfEEJffffff10adamMode_tfPffEEvlPViT_T0_DpT1_ --------------------------
	.section	.nv.info._Z25multi_tensor_apply_kernelI18TensorListMetadataILi4EE17LAMBStage1FunctorIN3c104HalfEEJffffff10adamMode_tfPffEEvlPViT_T0_DpT1_,"",@"SHT_CUDA_INFO"
	.sectionflags	@""
	.align	4


	//----- nvinfo : EIATTR_CUDA_API_VERSION
	.align		4
        /*0000*/ 	.byte	0x04, 0x37
        /*0002*/ 	.short	(.L_105 - .L_104)
.L_104:
        /*0004*/ 	.word	0x00000082


	//----- nvinfo : EIATTR_SW2861232_WAR
	.align		4
.L_105:
        /*0008*/ 	.byte	0x01, 0x35
	.zero		2


	//----- nvinfo : EIATTR_PARAM_CBANK
	.align		4
        /*000c*/ 	.byte	0x04, 0x0a
        /*000e*/ 	.short	(.L_107 - .L_106)
	.align		4
.L_106:
        /*0010*/ 	.word	index@(.nv.constant0._Z25multi_tensor_apply_kernelI18TensorListMetadataILi4EE17LAMBStage1FunctorIN3c104HalfEEJffffff10adamMode_tfPffEEvlPViT_T0_DpT1_)
        /*0014*/ 	.short	0x0160
        /*0016*/ 	.short	0x0c2c


	//----- nvinfo : EIATTR_CBANK_PARAM_SIZE
	.align		4
.L_107:
        /*0018*/ 	.byte	0x03, 0x19
        /*001a*/ 	.short	0x0c2c


	//----- nvinfo : EIATTR_KPARAM_INFO
	.align		4
        /*001c*/ 	.byte	0x04, 0x17
        /*001e*/ 	.short	(.L_109 - .L_108)
.L_108:
        /*0020*/ 	.word	0x00000000
        /*0024*/ 	.short	0x000d
        /*0026*/ 	.short	0x0c28
        /*0028*/ 	.byte	0x00, 0xf0, 0x11, 0x00


	//----- nvinfo : EIATTR_KPARAM_INFO
	.align		4
.L_109:
        /*002c*/ 	.byte	0x04, 0x17
        /*002e*/ 	.short	(.L_111 - .L_110)
.L_110:
        /*0030*/ 	.word	0x00000000
        /*0034*/ 	.short	0x000c
        /*0036*/ 	.short	0x0c20
        /*0038*/ 	.byte	0x00, 0xf0, 0x21, 0x00


	//----- nvinfo : EIATTR_KPARAM_INFO
	.align		4
.L_111:
        /*003c*/ 	.byte	0x04, 0x17
        /*003e*/ 	.short	(.L_113 - .L_112)
.L_112:
        /*0040*/ 	.word	0x00000000
        /*0044*/ 	.short	0x000b
        /*0046*/ 	.short	0x0c18
        /*0048*/ 	.byte	0x00, 0xf0, 0x11, 0x00


	//----- nvinfo : EIATTR_KPARAM_INFO
	.align		4
.L_113:
        /*004c*/ 	.byte	0x04, 0x17
        /*004e*/ 	.short	(.L_115 - .L_114)
.L_114:
        /*0050*/ 	.word	0x00000000
        /*0054*/ 	.short	0x000a
        /*0056*/ 	.short	0x0c14
        /*0058*/ 	.byte	0x00, 0xf0, 0x11, 0x00


	//----- nvinfo : EIATTR_KPARAM_INFO
	.align		4
.L_115:
        /*005c*/ 	.byte	0x04, 0x17
        /*005e*/ 	.short	(.L_117 - .L_116)
.L_116:
        /*0060*/ 	.word	0x00000000
        /*0064*/ 	.short	0x0009
        /*0066*/ 	.short	0x0c10
        /*0068*/ 	.byte	0x00, 0xf0, 0x11, 0x00


	//----- nvinfo : EIATTR_KPARAM_INFO
	.align		4
.L_117:
        /*006c*/ 	.byte	0x04, 0x17
        /*006e*/ 	.short	(.L_119 - .L_118)
.L_118:
        /*0070*/ 	.word	0x00000000
        /*0074*/ 	.short	0x0008
        /*0076*/ 	.short	0x0c0c
        /*0078*/ 	.byte	0x00, 0xf0, 0x11, 0x00


	//----- nvinfo : EIATTR_KPARAM_INFO
	.align		4
.L_119:
        /*007c*/ 	.byte	0x04, 0x17
        /*007e*/ 	.short	(.L_121 - .L_120)
.L_120:
        /*0080*/ 	.word	0x00000000
        /*0084*/ 	.short	0x0007
        /*0086*/ 	.short	0x0c08
        /*0088*/ 	.byte	0x00, 0xf0, 0x11, 0x00


	//----- nvinfo : EIATTR_KPARAM_INFO
	.align		4
.L_121:
        /*008c*/ 	.byte	0x04, 0x17
        /*008e*/ 	.short	(.L_123 - .L_122)
.L_122:
        /*0090*/ 	.word	0x00000000
        /*0094*/ 	.short	0x0006
        /*0096*/ 	.short	0x0c04
        /*0098*/ 	.byte	0x00, 0xf0, 0x11, 0x00


	//----- nvinfo : EIATTR_KPARAM_INFO
	.align		4
.L_123:
        /*009c*/ 	.byte	0x04, 0x17
        /*009e*/ 	.short	(.L_125 - .L_124)
.L_124:
        /*00a0*/ 	.word	0x00000000
        /*00a4*/ 	.short	0x0005
        /*00a6*/ 	.short	0x0c00
        /*00a8*/ 	.byte	0x00, 0xf0, 0x11, 0x00


	//----- nvinfo : EIATTR_KPARAM_INFO
	.align		4
.L_125:
        /*00ac*/ 	.byte	0x04, 0x17
        /*00ae*/ 	.short	(.L_127 - .L_126)
.L_126:
        /*00b0*/ 	.word	0x00000000
        /*00b4*/ 	.short	0x0004
        /*00b6*/ 	.short	0x0bfc
        /*00b8*/ 	.byte	0x00, 0xf0, 0x11, 0x00


	//----- nvinfo : EIATTR_KPARAM_INFO
	.align		4
.L_127:
        /*00bc*/ 	.byte	0x04, 0x17
        /*00be*/ 	.short	(.L_129 - .L_128)
.L_128:
        /*00c0*/ 	.word	0x00000000
        /*00c4*/ 	.short	0x0003
        /*00c6*/ 	.short	0x0bf8
        /*00c8*/ 	.byte	0x00, 0xf0, 0x05, 0x00


	//----- nvinfo : EIATTR_KPARAM_INFO
	.align		4
.L_129:
        /*00cc*/ 	.byte	0x04, 0x17
        /*00ce*/ 	.short	(.L_131 - .L_130)
.L_130:
        /*00d0*/ 	.word	0x00000000
        /*00d4*/ 	.short	0x0002
        /*00d6*/ 	.short	0x0010
        /*00d8*/ 	.byte	0x00, 0xf0, 0xa1, 0x2f


	//----- nvinfo : EIATTR_KPARAM_INFO
	.align		4
.L_131:
        /*00dc*/ 	.byte	0x04, 0x17
        /*00de*/ 	.short	(.L_133 - .L_132)
.L_132:
        /*00e0*/ 	.word	0x00000000
        /*00e4*/ 	.short	0x0001
        /*00e6*/ 	.short	0x0008
        /*00e8*/ 	.byte	0x00, 0xf0, 0x21, 0x00


	//----- nvinfo : EIATTR_KPARAM_INFO
	.align		4
.L_133:
        /*00ec*/ 	.byte	0x04, 0x17
        /*00ee*/ 	.short	(.L_135 - .L_134)
.L_134:
        /*00f0*/ 	.word	0x00000000
        /*00f4*/ 	.short	0x0000
        /*00f6*/ 	.short	0x0000
        /*00f8*/ 	.byte	0x00, 0xf0, 0x21, 0x00


	//----- nvinfo : EIATTR_MAXREG_COUNT
	.align		4
.L_135:
        /*00fc*/ 	.byte	0x03, 0x1b
        /*00fe*/ 	.short	0x00ff


	//----- nvinfo : EIATTR_MERCURY_ISA_VERSION
	.align		4
        /*0100*/ 	.byte	0x03, 0x5f
        /*0102*/ 	.short	0x0000


	//----- nvinfo : EIATTR_EXIT_INSTR_OFFSETS
	.align		4
        /*0104*/ 	.byte	0x04, 0x1c
        /*0106*/ 	.short	(.L_137 - .L_136)


	//   ....[0]....
.L_136:
        /*0108*/ 	.word	0x000002c0


	//   ....[1]....
        /*010c*/ 	.word	0x00001680


	//   ....[2]....
        /*0110*/ 	.word	0x000016d0


	//   ....[3]....
        /*0114*/ 	.word	0x00002400


	//----- nvinfo : EIATTR_CRS_STACK_SIZE
	.align		4
.L_137:
        /*0118*/ 	.byte	0x04, 0x1e
        /*011a*/ 	.short	(.L_139 - .L_138)
.L_138:
        /*011c*/ 	.word	0x00000000
.L_139:


//--------------------- .nv.info._Z25multi_tensor_apply_kernelI18TensorListMetadataILi4EE17LAMBStage1FunctorIfEJffffff10adamMode_tfPffEEvlPViT_T0_DpT1_ --------------------------
	.section	.nv.info._Z25multi_tensor_apply_kernelI18TensorListMetadataILi4EE17LAMBStage1FunctorIfEJffffff10adamMode_tfPffEEvlPViT_T0_DpT1_,"",@"SHT_CUDA_INFO"
	.sectionflags	@""
	.align	4


	//----- nvinfo : EIATTR_CUDA_API_VERSION
	.align		4
        /*0000*/ 	.byte	0x04, 0x37
        /*0002*/ 	.short	(.L_141 - .L_140)
.L_140:
        /*0004*/ 	.word	0x00000082


	//----- nvinfo : EIATTR_SW2861232_WAR
	.align		4
.L_141:
        /*0008*/ 	.byte	0x01, 0x35
	.zero		2


	//----- nvinfo : EIATTR_PARAM_CBANK
	.align		4
        /*000c*/ 	.byte	0x04, 0x0a
        /*000e*/ 	.short	(.L_143 - .L_142)
	.align		4
.L_142:
        /*0010*/ 	.word	index@(.nv.constant0._Z25multi_tensor_apply_kernelI18TensorListMetadataILi4EE17LAMBStage1FunctorIfEJffffff10adamMode_tfPffEEvlPViT_T0_DpT1_)
        /*0014*/ 	.short	0x0160
        /*0016*/ 	.short	0x0c2c


	//----- nvinfo : EIATTR_CBANK_PARAM_SIZE
	.align		4
.L_143:
        /*0018*/ 	.byte	0x03, 0x19
        /*001a*/ 	.short	0x0c2c


	//----- nvinfo : EIATTR_KPARAM_INFO
	.align		4
        /*001c*/ 	.byte	0x04, 0x17
        /*001e*/ 	.short	(.L_145 - .L_144)
.L_144:
        /*0020*/ 	.word	0x00000000
        /*0024*/ 	.short	0x000d
        /*0026*/ 	.short	0x0c28
        /*0028*/ 	.byte	0x00, 0xf0, 0x11, 0x00


	//----- nvinfo : EIATTR_KPARAM_INFO
	.align		4
.L_145:
        /*002c*/ 	.byte	0x04, 0x17
        /*002e*/ 	.short	(.L_147 - .L_146)
.L_146:
        /*0030*/ 	.word	0x00000000
        /*0034*/ 	.short	0x000c
        /*0036*/ 	.short	0x0c20
        /*0038*/ 	.byte	0x00, 0xf0, 0x21, 0x00


	//----- nvinfo : EIATTR_KPARAM_INFO
	.align		4
.L_147:
        /*003c*/ 	.byte	0x04, 0x17
        /*003e*/ 	.short	(.L_149 - .L_148)
.L_148:
        /*0040*/ 	.word	0x00000000
        /*0044*/ 	.short	0x000b
        /*0046*/ 	.short	0x0c18
        /*0048*/ 	.byte	0x00, 0xf0, 0x11, 0x00


	//----- nvinfo : EIATTR_KPARAM_INFO
	.align		4
.L_149:
        /*004c*/ 	.byte	0x04, 0x17
        /*004e*/ 	.short	(.L_151 - .L_150)
.L_150:
        /*0050*/ 	.word	0x00000000
        /*0054*/ 	.short	0x000a
        /*0056*/ 	.short	0x0c14
        /*0058*/ 	.byte	0x00, 0xf0, 0x11, 0x00


	//----- nvinfo : EIATTR_KPARAM_INFO
	.align		4
.L_151:
        /*005c*/ 	.byte	0x04, 0x17
        /*005e*/ 	.short	(.L_153 - .L_152)
.L_152:
        /*0060*/ 	.word	0x00000000
        /*0064*/ 	.short	0x0009
        /*0066*/ 	.short	0x0c10
        /*0068*/ 	.byte	0x00, 0xf0, 0x11, 0x00


	//----- nvinfo : EIATTR_KPARAM_INFO
	.align		4
.L_153:
        /*006c*/ 	.byte	0x04, 0x17
        /*006e*/ 	.short	(.L_155 - .L_154)
.L_154:
        /*0070*/ 	.word	0x00000000
        /*0074*/ 	.short	0x0008
        /*0076*/ 	.short	0x0c0c
        /*0078*/ 	.byte	0x00, 0xf0, 0x11, 0x00


	//----- nvinfo : EIATTR_KPARAM_INFO
	.align		4
.L_155:
        /*007c*/ 	.byte	0x04, 0x17
        /*007e*/ 	.short	(.L_157 - .L_156)
.L_156:
        /*0080*/ 	.word	0x00000000
        /*0084*/ 	.short	0x0007
        /*0086*/ 	.short	0x0c08
        /*0088*/ 	.byte	0x00, 0xf0, 0x11, 0x00


	//----- nvinfo : EIATTR_KPARAM_INFO
	.align		4
.L_157:
        /*008c*/ 	.byte	0x04, 0x17
        /*008e*/ 	.short	(.L_159 - .L_158)
.L_158:
        /*0090*/ 	.word	0x00000000
        /*0094*/ 	.short	0x0006
        /*0096*/ 	.short	0x0c04
        /*0098*/ 	.byte	0x00, 0xf0, 0x11, 0x00


	//----- nvinfo : EIATTR_KPARAM_INFO
	.align		4
.L_159:
        /*009c*/ 	.byte	0x04, 0x17
        /*009e*/ 	.short	(.L_161 - .L_160)
.L_160:
        /*00a0*/ 	.word	0x00000000
        /*00a4*/ 	.short	0x0005
        /*00a6*/ 	.short	0x0c00
        /*00a8*/ 	.byte	0x00, 0xf0, 0x11, 0x00


	//----- nvinfo : EIATTR_KPARAM_INFO
	.align		4
.L_161:
        /*00ac*/ 	.byte	0x04, 0x17
        /*00ae*/ 	.short	(.L_163 - .L_162)
.L_162:
        /*00b0*/ 	.word	0x00000000
        /*00b4*/ 	.short	0x0004
        /*00b6*/ 	.short	0x0bfc
        /*00b8*/ 	.byte	0x00, 0xf0, 0x11, 0x00


	//----- nvinfo : EIATTR_KPARAM_INFO
	.align		4
.L_163:
        /*00bc*/ 	.byte	0x04, 0x17
        /*00be*/ 	.short	(.L_165 - .L_164)
.L_164:
        /*00c0*/ 	.word	0x00000000
        /*00c4*/ 	.short	0x0003
        /*00c6*/ 	.short	0x0bf8
        /*00c8*/ 	.byte	0x00, 0xf0, 0x05, 0x00


	//----- nvinfo : EIATTR_KPARAM_INFO
	.align		4
.L_165:
        /*00cc*/ 	.byte	0x04, 0x17
        /*00ce*/ 	.short	(.L_167 - .L_166)
.L_166:
        /*00d0*/ 	.word	0x00000000
        /*00d4*/ 	.short	0x0002
        /*00d6*/ 	.short	0x0010
        /*00d8*/ 	.byte	0x00, 0xf0, 0xa1, 0x2f


	//----- nvinfo : EIATTR_KPARAM_INFO
	.align		4
.L_167:
        /*00dc*/ 	.byte	0x04, 0x17
        /*00de*/ 	.short	(.L_169 - .L_168)
.L_168:
        /*00e0*/ 	.word	0x00000000
        /*00e4*/ 	.short	0x0001
        /*00e6*/ 	.short	0x0008
        /*00e8*/ 	.byte	0x00, 0xf0, 0x21, 0x00


	//----- nvinfo : EIATTR_KPARAM_INFO
	.align		4
.L_169:
        /*00ec*/ 	.byte	0x04, 0x17
        /*00ee*/ 	.short	(.L_171 - .L_170)
.L_170:
        /*00f0*/ 	.word	0x00000000
        /*00f4*/ 	.short	0x0000
        /*00f6*/ 	.short	0x0000
        /*00f8*/ 	.byte	0x00, 0xf0, 0x21, 0x00


	//----- nvinfo : EIATTR_MAXREG_COUNT
	.align		4
.L_171:
        /*00fc*/ 	.byte	0x03, 0x1b
        /*00fe*/ 	.short	0x00ff


	//----- nvinfo : EIATTR_MERCURY_ISA_VERSION
	.align		4
        /*0100*/ 	.byte	0x03, 0x5f
        /*0102*/ 	.short	0x0000


	//----- nvinfo : EIATTR_EXIT_INSTR_OFFSETS
	.align		4
        /*0104*/ 	.byte	0x04, 0x1c
        /*0106*/ 	.short	(.L_173 - .L_172)


	//   ....[0]....
.L_172:
        /*0108*/ 	.word	0x00000280


	//   ....[1]....
        /*010c*/ 	.word	0x00001270


	//   ....[2]....
        /*0110*/ 	.word	0x000012c0


	//   ....[3]....
        /*0114*/ 	.word	0x00001b90


	//----- nvinfo : EIATTR_CRS_STACK_SIZE
	.align		4
.L_173:
        /*0118*/ 	.byte	0x04, 0x1e
        /*011a*/ 	.short	(.L_175 - .L_174)
.L_174:
        /*011c*/ 	.word	0x00000000
.L_175:


//--------------------- .nv.callgraph             --------------------------
	.section	.nv.callgraph,"",@"SHT_CUDA_CALLGRAPH"
	.align	4
	.sectionentsize	8
	.align		4
        /*0000*/ 	.word	0x00000000
	.align		4
        /*0004*/ 	.word	0xffffffff
	.align		4
        /*0008*/ 	.word	0x00000000
	.align		4
        /*000c*/ 	.word	0xfffffffe
	.align		4
        /*0010*/ 	.word	0x00000000
	.align		4
        /*0014*/ 	.word	0xfffffffd
	.align		4
        /*0018*/ 	.word	0x00000000
	.align		4
        /*001c*/ 	.word	0xfffffffc


//--------------------- .nv.rel.action            --------------------------
	.section	.nv.rel.action,"",@"SHT_CUDA_RELOCINFO"
	.align	8
	.sectionentsize	8
        /*0000*/ 	.byte	0x73, 0x00, 0x00, 0x00, 0x00, 0x00, 0x00, 0x00, 0x00, 0x00, 0x00, 0x11, 0x25, 0x00, 0x05, 0x36


//--------------------- .nv.constant4             --------------------------
	.section	.nv.constant4,"a",@progbits
	.align	8
	.align		8
.nv.constant4:
        /*0000*/ 	.dword	_ZN51_INTERNAL_00723629_20_multi_tensor_lamb_cu_32d6279a4cuda3std3__45__cpo5beginE
	.align		8
        /*0008*/ 	.dword	_ZN51_INTERNAL_00723629_20_multi_tensor_lamb_cu_32d6279a4cuda3std3__45__cpo3endE
	.align		8
        /*0010*/ 	.dword	_ZN51_INTERNAL_00723629_20_multi_tensor_lamb_cu_32d6279a4cuda3std3__45__cpo6cbeginE
	.align		8
        /*0018*/ 	.dword	_ZN51_INTERNAL_00723629_20_multi_tensor_lamb_cu_32d6279a4cuda3std3__45__cpo4cendE
	.align		8
        /*0020*/ 	.dword	_ZN51_INTERNAL_00723629_20_multi_tensor_lamb_cu_32d6279a4cuda3std3__45__cpo6rbeginE
	.align		8
        /*0028*/ 	.dword	_ZN51_INTERNAL_00723629_20_multi_tensor_lamb_cu_32d6279a4cuda3std3__45__cpo4rendE
	.align		8
        /*0030*/ 	.dword	_ZN51_INTERNAL_00723629_20_multi_tensor_lamb_cu_32d6279a4cuda3std3__45__cpo7crbeginE
	.align		8
        /*0038*/ 	.dword	_ZN51_INTERNAL_00723629_20_multi_tensor_lamb_cu_32d6279a4cuda3std3__45__cpo5crendE
	.align		8
        /*0040*/ 	.dword	_ZN51_INTERNAL_00723629_20_multi_tensor_lamb_cu_32d6279a4cuda3std3__453_GLOBAL__N__00723629_20_multi_tensor_lamb_cu_32d6279a6ignoreE
	.align		8
        /*0048*/ 	.dword	_ZN51_INTERNAL_00723629_20_multi_tensor_lamb_cu_32d6279a4cuda3std3__419piecewise_constructE
	.align		8
        /*0050*/ 	.dword	_ZN51_INTERNAL_00723629_20_multi_tensor_lamb_cu_32d6279a4cuda3std3__48in_placeE
	.align		8
        /*0058*/ 	.dword	_ZN51_INTERNAL_00723629_20_multi_tensor_lamb_cu_32d6279a4cuda3std3__420unreachable_sentinelE
	.align		8
        /*0060*/ 	.dword	_ZN51_INTERNAL_00723629_20_multi_tensor_lamb_cu_32d6279a4cuda3std6ranges3__45__cpo4swapE
	.align		8
        /*0068*/ 	.dword	_ZN51_INTERNAL_00723629_20_multi_tensor_lamb_cu_32d6279a4cuda3std6ranges3__45__cpo9iter_moveE
	.align		8
        /*0070*/ 	.dword	_ZN51_INTERNAL_00723629_20_multi_tensor_lamb_cu_32d6279a4cuda3std6ranges3__45__cpo5beginE
	.align		8
        /*0078*/ 	.dword	_ZN51_INTERNAL_00723629_20_multi_tensor_lamb_cu_32d6279a4cuda3std6ranges3__45__cpo3endE
	.align		8
        /*0080*/ 	.dword	_ZN51_INTERNAL_00723629_20_multi_tensor_lamb_cu_32d6279a4cuda3std6ranges3__45__cpo6cbeginE
	.align		8
        /*0088*/ 	.dword	_ZN51_INTERNAL_00723629_20_multi_tensor_lamb_cu_32d6279a4cuda3std6ranges3__45__cpo4cendE
	.align		8
        /*0090*/ 	.dword	_ZN51_INTERNAL_00723629_20_multi_tensor_lamb_cu_32d6279a4cuda3std6ranges3__45__cpo7advanceE
	.align		8
        /*0098*/ 	.dword	_ZN51_INTERNAL_00723629_20_multi_tensor_lamb_cu_32d6279a4cuda3std6ranges3__45__cpo9iter_swapE
	.align		8
        /*00a0*/ 	.dword	_ZN51_INTERNAL_00723629_20_multi_tensor_lamb_cu_32d6279a4cuda3std6ranges3__45__cpo4nextE
	.align		8
        /*00a8*/ 	.dword	_ZN51_INTERNAL_00723629_20_multi_tensor_lamb_cu_32d6279a4cuda3std6ranges3__45__cpo4prevE
	.align		8
        /*00b0*/ 	.dword	_ZN51_INTERNAL_00723629_20_multi_tensor_lamb_cu_32d6279a4cuda3std6ranges3__45__cpo4dataE
	.align		8
        /*00b8*/ 	.dword	_ZN51_INTERNAL_00723629_20_multi_tensor_lamb_cu_32d6279a4cuda3std6ranges3__45__cpo5cdataE
	.align		8
        /*00c0*/ 	.dword	_ZN51_INTERNAL_00723629_20_multi_tensor_lamb_cu_32d6279a4cuda3std6ranges3__45__cpo4sizeE
	.align		8
        /*00c8*/ 	.dword	_ZN51_INTERNAL_00723629_20_multi_tensor_lamb_cu_32d6279a4cuda3std6ranges3__45__cpo5ssizeE
	.align		8
        /*00d0*/ 	.dword	_ZN51_INTERNAL_00723629_20_multi_tensor_lamb_cu_32d6279a4cuda3std6ranges3__45__cpo8distanceE
	.align		8
        /*00d8*/ 	.dword	_ZN51_INTERNAL_00723629_20_multi_tensor_lamb_cu_32d6279a6thrust23THRUST_300001_SM_800_NS6system6detail10sequential3seqE


//--------------------- .nv.constant2._Z25multi_tensor_apply_kernelI18TensorListMetadataILi2EE17LAMBStage2FunctorIN3c104HalfEEJPfS6_ffbEEvlPViT_T0_DpT1_ --------------------------
	.section	.nv.constant2._Z25multi_tensor_apply_kernelI18TensorListMetadataILi2EE17LAMBStage2FunctorIN3c104HalfEEJPfS6_ffbEEvlPViT_T0_DpT1_,"a",@progbits
	.sectionflags	@""
	.align	4
.nv.constant2._Z25multi_tensor_apply_kernelI18TensorListMetadataILi2EE17LAMBStage2FunctorIN3c104HalfEEJPfS6_ffbEEvlPViT_T0_DpT1_:
        /*0000*/ 	.byte	0x10, 0x00, 0x00, 0x00, 0x00, 0x00, 0x00, 0x00


//--------------------- .nv.constant0._Z25multi_tensor_apply_kernelI18TensorListMetadataILi2EE17LAMBStage2FunctorIN3c104HalfEEJPfS6_ffbEEvlPViT_T0_DpT1_ --------------------------
	.section	.nv.constant0._Z25multi_tensor_apply_kernelI18TensorListMetadataILi2EE17LAMBStage2FunctorIN3c104HalfEEJPfS6_ffbEEvlPViT_T0_DpT1_,"a",@progbits
	.sectionflags	@""
	.align	4
.nv.constant0._Z25multi_tensor_apply_kernelI18TensorListMetadataILi2EE17LAMBStage2FunctorIN3c104HalfEEJPfS6_ffbEEvlPViT_T0_DpT1_:
	.zero		3545


//--------------------- .nv.constant2._Z25multi_tensor_apply_kernelI18TensorListMetadataILi2EE17LAMBStage2FunctorIfEJPfS4_ffbEEvlPViT_T0_DpT1_ --------------------------
	.section	.nv.constant2._Z25multi_tensor_apply_kernelI18TensorListMetadataILi2EE17LAMBStage2FunctorIfEJPfS4_ffbEEvlPViT_T0_DpT1_,"a",@progbits
	.sectionflags	@""
	.align	4
.nv.constant2._Z25multi_tensor_apply_kernelI18TensorListMetadataILi2EE17LAMBStage2FunctorIfEJPfS4_ffbEEvlPViT_T0_DpT1_:
        /*0000*/ 	.byte	0x10, 0x00, 0x00, 0x00, 0x00, 0x00, 0x00, 0x00


//--------------------- .nv.constant0._Z25multi_tensor_apply_kernelI18TensorListMetadataILi2EE17LAMBStage2FunctorIfEJPfS4_ffbEEvlPViT_T0_DpT1_ --------------------------
	.section	.nv.constant0._Z25multi_tensor_apply_kernelI18TensorListMetadataILi2EE17LAMBStage2FunctorIfEJPfS4_ffbEEvlPViT_T0_DpT1_,"a",@progbits
	.sectionflags	@""
	.align	4
.nv.constant0._Z25multi_tensor_apply_kernelI18TensorListMetadataILi2EE17LAMBStage2FunctorIfEJPfS4_ffbEEvlPViT_T0_DpT1_:
	.zero		3545


//--------------------- .nv.constant2._Z25multi_tensor_apply_kernelI18TensorListMetadataILi4EE17LAMBStage1FunctorIN3c104HalfEEJffffff10adamMode_tfPffEEvlPViT_T0_DpT1_ --------------------------
	.section	.nv.constant2._Z25multi_tensor_apply_kernelI18TensorListMetadataILi4EE17LAMBStage1FunctorIN3c104HalfEEJffffff10adamMode_tfPffEEvlPViT_T0_DpT1_,"a",@progbits
	.sectionflags	@""
	.align	4
.nv.constant2._Z25multi_tensor_apply_kernelI18TensorListMetadataILi4EE17LAMBStage1FunctorIN3c104HalfEEJffffff10adamMode_tfPffEEvlPViT_T0_DpT1_:
        /*0000*/ 	.byte	0x10, 0x00, 0x00, 0x00, 0x00, 0x00, 0x00, 0x00


//--------------------- .nv.constant0._Z25multi_tensor_apply_kernelI18TensorListMetadataILi4EE17LAMBStage1FunctorIN3c104HalfEEJffffff10adamMode_tfPffEEvlPViT_T0_DpT1_ --------------------------
	.section	.nv.constant0._Z25multi_tensor_apply_kernelI18TensorListMetadataILi4EE17LAMBStage1FunctorIN3c104HalfEEJffffff10adamMode_tfPffEEvlPViT_T0_DpT1_,"a",@progbits
	.sectionflags	@""
	.align	4
.nv.constant0._Z25multi_tensor_apply_kernelI18TensorListMetadataILi4EE17LAMBStage1FunctorIN3c104HalfEEJffffff10adamMode_tfPffEEvlPViT_T0_DpT1_:
	.zero		3468


//--------------------- .nv.constant2._Z25multi_tensor_apply_kernelI18TensorListMetadataILi4EE17LAMBStage1FunctorIfEJffffff10adamMode_tfPffEEvlPViT_T0_DpT1_ --------------------------
	.section	.nv.constant2._Z25multi_tensor_apply_kernelI18TensorListMetadataILi4EE17LAMBStage1FunctorIfEJffffff10adamMode_tfPffEEvlPViT_T0_DpT1_,"a",@progbits
	.sectionflags	@""
	.align	4
.nv.constant2._Z25multi_tensor_apply_kernelI18TensorListMetadataILi4EE17LAMBStage1FunctorIfEJffffff10adamMode_tfPffEEvlPViT_T0_DpT1_:
        /*0000*/ 	.byte	0x10, 0x00, 0x00, 0x00, 0x00, 0x00, 0x00, 0x00


//--------------------- .nv.constant0._Z25multi_tensor_apply_kernelI18TensorListMetadataILi4EE17LAMBStage1FunctorIfEJffffff10adamMode_tfPffEEvlPViT_T0_DpT1_ --------------------------
	.section	.nv.constant0._Z25multi_tensor_apply_kernelI18TensorListMetadataILi4EE17LAMBStage1FunctorIfEJffffff10adamMode_tfPffEEvlPViT_T0_DpT1_,"a",@progbits
	.sectionflags	@""
	.align	4
.nv.constant0._Z25multi_tensor_apply_kernelI18TensorListMetadataILi4EE17LAMBStage1FunctorIfEJffffff10adamMode_tfPffEEvlPViT_T0_DpT1_:
	.zero		3468


//--------------------- .text._Z25multi_tensor_apply_kernelI18TensorListMetadataILi2EE17LAMBStage2FunctorIN3c104HalfEEJPfS6_ffbEEvlPViT_T0_DpT1_ --------------------------
	.section	.text._Z25multi_tensor_apply_kernelI18TensorListMetadataILi2EE17LAMBStage2FunctorIN3c104HalfEEJPfS6_ffbEEvlPViT_T0_DpT1_,"ax",@progbits
	.sectioninfo	@"SHI_REGISTERS=32"
	.align	128
        .global         _Z25multi_tensor_apply_kernelI18TensorListMetadataILi2EE17LAMBStage2FunctorIN3c104HalfEEJPfS6_ffbEEvlPViT_T0_DpT1_
        .type           _Z25multi_tensor_apply_kernelI18TensorListMetadataILi2EE17LAMBStage2FunctorIN3c104HalfEEJPfS6_ffbEEvlPViT_T0_DpT1_,@function
        .size           _Z25multi_tensor_apply_kernelI18TensorListMetadataILi2EE17LAMBStage2FunctorIN3c104HalfEEJPfS6_ffbEEvlPViT_T0_DpT1_,(.L_x_44 - _Z25multi_tensor_apply_kernelI18TensorListMetadataILi2EE17LAMBStage2FunctorIN3c104HalfEEJPfS6_ffbEEvlPViT_T0_DpT1_)
        .other          _Z25multi_tensor_apply_kernelI18TensorListMetadataILi2EE17LAMBStage2FunctorIN3c104HalfEEJPfS6_ffbEEvlPViT_T0_DpT1_,@"STO_CUDA_ENTRY STV_DEFAULT"
_Z25multi_tensor_apply_kernelI18TensorListMetadataILi2EE17LAMBStage2FunctorIN3c104HalfEEJPfS6_ffbEEvlPViT_T0_DpT1_:
.text._Z25multi_tensor_apply_kernelI18TensorListMetadataILi2EE17LAMBStage2FunctorIN3c104HalfEEJPfS6_ffbEEvlPViT_T0_DpT1_:
[----:B------:R-:W-:Y:S02]  /*0000*/  IMAD.MOV.U32 R1, RZ, RZ, c[0x0][0x28] ;  /* 0x00000a00ff017624 */ /* 0x000fe400078e00ff */
[----:B------:R-:W0:Y:S01]  /*0010*/  S2R R6, SR_CTAID.X ;  /* 0x0000000000067919 */ /* 0x000e220000002500 */
[----:B------:R-:W-:Y:S01]  /*0020*/  IMAD.MOV.U32 R8, RZ, RZ, 0x4 ;  /* 0x00000004ff087424 */ /* 0x000fe200078e00ff */
[----:B------:R-:W-:Y:S01]  /*0030*/  ULDC.S8 UR4, c[0x0][0xdd8] ;  /* 0x0003760000047ab9 */ /* 0x000fe20000000200 */
[----:B------:R-:W-:Y:S01]  /*0040*/  IMAD.MOV.U32 R4, RZ, RZ, 0x8 ;  /* 0x00000008ff047424 */ /* 0x000fe200078e00ff */
[----:B------:R-:W-:Y:S02]  /*0050*/  FSETP.NEU.FTZ.AND P2, PT, RZ, c[0x0][0xdd4], PT ;  /* 0x00037500ff007a0b */ /* 0x000fe40003f5d000 */
[----:B------:R-:W-:Y:S01]  /*0060*/  ISETP.EQ.AND P3, PT, RZ, UR4, PT ;  /* 0x00000004ff007c0c */ /* 0x000fe2000bf62270 */
[----:B------:R-:W-:Y:S01]  /*0070*/  ULDC.64 UR4, c[0x0][0x118] ;  /* 0x0000460000047ab9 */ /* 0x000fe20000000a00 */
[----:B0-----:R-:W0:Y:S01]  /*0080*/  LDC.U8 R3, c[0x0][R6+0x770] ;  /* 0x0001dc0006037b82 */ /* 0x001e220000000000 */
[----:B------:R-:W-:-:S07]  /*0090*/  IMAD R2, R6, R8, c[0x2][0x0] ;  /* 0x0080000006027624 */ /* 0x000fce00078e0208 */
[----:B------:R-:W1:Y:S01]  /*00a0*/  LDC R2, c[0x0][R2+0x8a0] ;  /* 0x0002280002027b82 */ /* 0x000e620000000800 */
[C---:B0-----:R-:W-:Y:S01]  /*00b0*/  IMAD R4, R3.reuse, R4, c[0x2][0x0] ;  /* 0x0080000003047624 */ /* 0x041fe200078e0204 */
[----:B------:R-:W-:-:S06]  /*00c0*/  IADD3 R3, R3, c[0x0][0xdb0], RZ ;  /* 0x00036c0003037a10 */ /* 0x000fcc0007ffe0ff */
[----:B------:R-:W0:Y:S01]  /*00d0*/  LDC R0, c[0x0][R4+0x560] ;  /* 0x0001580004007b82 */ /* 0x000e220000000800 */
[----:B-1----:R-:W-:Y:S02]  /*00e0*/  IMAD R5, R2, c[0x0][0x160], RZ ;  /* 0x0000580002057a24 */ /* 0x002fe400078e02ff */
[----:B------:R-:W-:-:S05]  /*00f0*/  IMAD.MOV.U32 R2, RZ, RZ, c[0x0][0xdd0] ;  /* 0x00037400ff027624 */ /* 0x000fca00078e00ff */
[----:B------:R-:W1:Y:S08]  /*0100*/  LDC.64 R14, c[0x0][R4+0x160] ;  /* 0x00005800040e7b82 */ /* 0x000e700000000a00 */
[----:B------:R-:W2:Y:S01]  /*0110*/  LDC.64 R16, c[0x0][R4+0x360] ;  /* 0x0000d80004107b82 */ /* 0x000ea20000000a00 */
[----:B0-----:R-:W-:-:S05]  /*0120*/  IMAD.IADD R0, R0, 0x1, -R5 ;  /* 0x0000000100007824 */ /* 0x001fca00078e0a05 */
[----:B------:R-:W-:Y:S01]  /*0130*/  LOP3.LUT R6, R0, c[0x0][0x160], RZ, 0xfc, !PT ;  /* 0x0000580000067a12 */ /* 0x000fe200078efcff */
[----:B-1----:R-:W-:-:S03]  /*0140*/  IMAD.WIDE R14, R5, 0x2, R14 ;  /* 0x00000002050e7825 */ /* 0x002fc600078e020e */
[----:B------:R-:W-:Y:S02]  /*0150*/  LOP3.LUT P0, RZ, R6, 0x3, RZ, 0xc0, !PT ;  /* 0x0000000306ff7812 */ /* 0x000fe4000780c0ff */
[----:B------:R-:W-:Y:S01]  /*0160*/  LOP3.LUT P4, RZ, R14, 0x7, RZ, 0xc0, !PT ;  /* 0x000000070eff7812 */ /* 0x000fe2000788c0ff */
[----:B--2---:R-:W-:-:S05]  /*0170*/  IMAD.WIDE R16, R5, 0x2, R16 ;  /* 0x0000000205107825 */ /* 0x004fca00078e0210 */
[----:B------:R-:W-:-:S04]  /*0180*/  LOP3.LUT P1, RZ, R16, 0x7, RZ, 0xc0, !PT ;  /* 0x0000000710ff7812 */ /* 0x000fc8000782c0ff */
[----:B------:R-:W-:Y:S01]  /*0190*/  PLOP3.LUT P0, PT, P0, P1, P4, 0x1, 0x0 ;  /* 0x000000000000781c */ /* 0x000fe20000702041 */
[----:B------:R-:W-:-:S12]  /*01a0*/  @!P2 BRA P3, `(.L_x_0) ;  /* 0x000000a00000a947 */ /* 0x000fd80001800000 */
[----:B------:R-:W-:-:S04]  /*01b0*/  IMAD.WIDE R6, R3, R8, c[0x0][0xdc8] ;  /* 0x0003720003067625 */ /* 0x000fc800078e0208 */
[----:B------:R-:W-:Y:S02]  /*01c0*/  IMAD.WIDE R4, R3, R8, c[0x0][0xdc0] ;  /* 0x0003700003047625 */ /* 0x000fe400078e0208 */
[----:B------:R-:W2:Y:S04]  /*01d0*/  LDG.E R6, [R6.64] ;  /* 0x0000000406067981 */ /* 0x000ea8000c1e1900 */
[----:B------:R-:W3:Y:S01]  /*01e0*/  LDG.E R4, [R4.64] ;  /* 0x0000000404047981 */ /* 0x000ee2000c1e1900 */
[----:B--2---:R-:W-:Y:S02]  /*01f0*/  FSETP.NEU.FTZ.AND P1, PT, R6, RZ, PT ;  /* 0x000000ff0600720b */ /* 0x004fe40003f3d000 */
[----:B---3--:R-:W-:-:S04]  /*0200*/  FSETP.NEU.FTZ.AND P2, PT, R4, RZ, PT ;  /* 0x000000ff0400720b */ /* 0x008fc80003f5d000 */
[----:B------:R-:W-:-:S13]  /*0210*/  PLOP3.LUT P1, PT, P2, P1, PT, 0x2a, 0x0 ;  /* 0x000000000000781c */ /* 0x000fda0001722572 */
[----:B------:R-:W0:Y:S02]  /*0220*/  @!P1 MUFU.RCP R3, R6 ;  /* 0x0000000600039308 */ /* 0x000e240000001000 */
[----:B0-----:R-:W-:-:S04]  /*0230*/  @!P1 FMUL.FTZ R3, R4, R3 ;  /* 0x0000000304039220 */ /* 0x001fc80000410000 */
[----:B------:R-:W-:Y:S02]  /*0240*/  @!P1 FMUL.FTZ R2, R3, c[0x0][0xdd0] ;  /* 0x0003740003029a20 */ /* 0x000fe40000410000 */
.L_x_0:
[----:B------:R-:W-:Y:S05]  /*0250*/  @P0 BRA `(.L_x_1) ;  /* 0x000003d000000947 */ /* 0x000fea0003800000 */
[----:B------:R-:W-:-:S05]  /*0260*/  IMAD.MOV.U32 R3, RZ, RZ, 0x1 ;  /* 0x00000001ff037424 */ /* 0x000fca00078e00ff */
[----:B------:R-:W-:-:S04]  /*0270*/  ISETP.LE.AND P0, PT, R3, c[0x0][0x160], PT ;  /* 0x0000580003007a0c */ /* 0x000fc80003f03270 */
[----:B------:R-:W-:-:S13]  /*0280*/  ISETP.LT.OR P0, PT, R0, 0x1, !P0 ;  /* 0x000000010000780c */ /* 0x000fda0004701670 */
[----:B------:R-:W-:Y:S05]  /*0290*/  @P0 EXIT ;  /* 0x000000000000094d */ /* 0x000fea0003800000 */
[----:B------:R-:W0:Y:S01]  /*02a0*/  S2R R3, SR_TID.X ;  /* 0x0000000000037919 */ /* 0x000e220000002100 */
[----:B------:R-:W-:-:S04]  /*02b0*/  IMAD.MOV.U32 R10, RZ, RZ, RZ ;  /* 0x000000ffff0a7224 */ /* 0x000fc800078e00ff */
.L_x_2:
[----:B0-----:R-:W-:-:S05]  /*02c0*/  IMAD.IADD R25, R3, 0x1, R10 ;  /* 0x0000000103197824 */ /* 0x001fca00078e020a */
[C---:B------:R-:W-:Y:S02]  /*02d0*/  IADD3 R27, R25.reuse, c[0x0][0x0], RZ ;  /* 0x00000000191b7a10 */ /* 0x040fe40007ffe0ff */
[----:B------:R-:W-:Y:S02]  /*02e0*/  ISETP.GE.AND P0, PT, R25, c[0x0][0x160], PT ;  /* 0x0000580019007a0c */ /* 0x000fe40003f06270 */
[C---:B------:R-:W-:Y:S02]  /*02f0*/  ISETP.GE.AND P1, PT, R27.reuse, c[0x0][0x160], PT ;  /* 0x000058001b007a0c */ /* 0x040fe40003f26270 */
[C---:B------:R-:W-:Y:S02]  /*0300*/  IADD3 R29, R27.reuse, c[0x0][0x0], RZ ;  /* 0x000000001b1d7a10 */ /* 0x040fe40007ffe0ff */
[-C--:B------:R-:W-:Y:S02]  /*0310*/  ISETP.LT.AND P1, PT, R27, R0.reuse, !P1 ;  /* 0x000000001b00720c */ /* 0x080fe40004f21270 */
[----:B------:R-:W-:-:S02]  /*0320*/  ISETP.LT.AND P0, PT, R25, R0, !P0 ;  /* 0x000000001900720c */ /* 0x000fc40004701270 */
[C---:B------:R-:W-:Y:S02]  /*0330*/  ISETP.GE.AND P2, PT, R29.reuse, c[0x0][0x160], PT ;  /* 0x000058001d007a0c */ /* 0x040fe40003f46270 */
[C---:B------:R-:W-:Y:S02]  /*0340*/  IADD3 R13, R29.reuse, c[0x0][0x0], RZ ;  /* 0x000000001d0d7a10 */ /* 0x040fe40007ffe0ff */
[----:B------:R-:W-:Y:S02]  /*0350*/  ISETP.LT.AND P3, PT, R29, R0, !P2 ;  /* 0x000000001d00720c */ /* 0x000fe40005761270 */
[----:B------:R-:W-:-:S03]  /*0360*/  ISETP.GE.AND P2, PT, R13, c[0x0][0x160], PT ;  /* 0x000058000d007a0c */ /* 0x000fc60003f46270 */
[----:B------:R-:W-:Y:S01]  /*0370*/  @P1 IMAD.WIDE R18, R27, 0x2, R14 ;  /* 0x000000021b121825 */ /* 0x000fe200078e020e */
[----:B------:R-:W-:-:S03]  /*0380*/  ISETP.LT.AND P2, PT, R13, R0, !P2 ;  /* 0x000000000d00720c */ /* 0x000fc60005741270 */
[--C-:B------:R-:W-:Y:S01]  /*0390*/  @P0 IMAD.WIDE R20, R25, 0x2, R14.reuse ;  /* 0x0000000219140825 */ /* 0x100fe200078e020e */
[----:B------:R0:W2:Y:S03]  /*03a0*/  @P1 LDG.E.U16 R26, [R18.64] ;  /* 0x00000004121a1981 */ /* 0x0000a6000c1e1500 */
[----:B------:R-:W-:Y:S02]  /*03b0*/  @P3 IMAD.WIDE R22, R29, 0x2, R14 ;  /* 0x000000021d163825 */ /* 0x000fe400078e020e */
[----:B------:R-:W3:Y:S04]  /*03c0*/  @P0 LDG.E.U16 R20, [R20.64] ;  /* 0x0000000414140981 */ /* 0x000ee8000c1e1500 */
[----:B------:R1:W4:Y:S01]  /*03d0*/  @P3 LDG.E.U16 R22, [R22.64] ;  /* 0x0000000416163981 */ /* 0x000322000c1e1500 */
[----:B------:R-:W-:-:S04]  /*03e0*/  IMAD.WIDE R24, R25, 0x2, R16 ;  /* 0x0000000219187825 */ /* 0x000fc800078e0210 */
[C---:B0-----:R-:W-:Y:S01]  /*03f0*/  @P2 IMAD.WIDE R18, R13.reuse, 0x2, R14 ;  /* 0x000000020d122825 */ /* 0x041fe200078e020e */
[----:B-1----:R-:W5:Y:S04]  /*0400*/  @P0 LDG.E.U16 R23, [R24.64] ;  /* 0x0000000418170981 */ /* 0x002f68000c1e1500 */
[----:B------:R0:W5:Y:S02]  /*0410*/  @P2 LDG.E.U16 R28, [R18.64] ;  /* 0x00000004121c2981 */ /* 0x000164000c1e1500 */
[----:B0-----:R-:W-:-:S05]  /*0420*/  IMAD.WIDE R18, R13, 0x2, R16 ;  /* 0x000000020d127825 */ /* 0x001fca00078e0210 */
[----:B------:R-:W5:Y:S01]  /*0430*/  @P2 LDG.E.U16 R13, [R18.64] ;  /* 0x00000004120d2981 */ /* 0x000f62000c1e1500 */
[----:B--2---:R-:W-:Y:S01]  /*0440*/  @P1 HADD2.F32 R7, -RZ, R26.H0_H0 ;  /* 0x2000001aff071230 */ /* 0x004fe20000004100 */
[----:B------:R-:W-:Y:S01]  /*0450*/  IMAD.WIDE R26, R27, 0x2, R16 ;  /* 0x000000021b1a7825 */ /* 0x000fe200078e0210 */
[----:B---3--:R-:W-:-:S03]  /*0460*/  @P0 HADD2.F32 R5, -RZ, R20.H0_H0 ;  /* 0x20000014ff050230 */ /* 0x008fc60000004100 */
[----:B------:R-:W-:Y:S02]  /*0470*/  IMAD.WIDE R20, R29, 0x2, R16 ;  /* 0x000000021d147825 */ /* 0x000fe400078e0210 */
[----:B------:R-:W2:Y:S01]  /*0480*/  @P1 LDG.E.U16 R29, [R26.64] ;  /* 0x000000041a1d1981 */ /* 0x000ea2000c1e1500 */
[----:B----4-:R-:W-:-:S03]  /*0490*/  @P3 HADD2.F32 R9, -RZ, R22.H0_H0 ;  /* 0x20000016ff093230 */ /* 0x010fc60000004100 */
[----:B------:R-:W3:Y:S01]  /*04a0*/  @P3 LDG.E.U16 R22, [R20.64] ;  /* 0x0000000414163981 */ /* 0x000ee2000c1e1500 */
[----:B-----5:R-:W-:-:S05]  /*04b0*/  @P0 HADD2.F32 R8, -RZ, R23.H0_H0 ;  /* 0x20000017ff080230 */ /* 0x020fca0000004100 */
[----:B------:R-:W-:Y:S01]  /*04c0*/  FFMA.FTZ R8, R5, -R2, R8 ;  /* 0x8000000205087223 */ /* 0x000fe20000010008 */
[----:B------:R-:W-:Y:S02]  /*04d0*/  @P2 HADD2.F32 R11, -RZ, R28.H0_H0 ;  /* 0x2000001cff0b2230 */ /* 0x000fe40000004100 */
[----:B------:R-:W-:-:S05]  /*04e0*/  @P2 HADD2.F32 R6, -RZ, R13.H0_H0 ;  /* 0x2000000dff062230 */ /* 0x000fca0000004100 */
[----:B------:R-:W-:-:S05]  /*04f0*/  FFMA.FTZ R6, R11, -R2, R6 ;  /* 0x800000020b067223 */ /* 0x000fca0000010006 */
[----:B------:R-:W-:Y:S01]  /*0500*/  @P2 F2FP.PACK_AB R23, RZ, R6 ;  /* 0x00000006ff17223e */ /* 0x000fe200000000ff */
[----:B--2---:R-:W-:Y:S02]  /*0510*/  @P1 HADD2.F32 R12, -RZ, R29.H0_H0 ;  /* 0x2000001dff0c1230 */ /* 0x004fe40000004100 */
[----:B---3--:R-:W-:Y:S01]  /*0520*/  @P3 HADD2.F32 R4, -RZ, R22.H0_H0 ;  /* 0x20000016ff043230 */ /* 0x008fe20000004100 */
[----:B------:R-:W-:Y:S02]  /*0530*/  @P0 F2FP.PACK_AB R22, RZ, R8 ;  /* 0x00000008ff16023e */ /* 0x000fe400000000ff */
[-C--:B------:R-:W-:Y:S02]  /*0540*/  FFMA.FTZ R12, R7, -R2.reuse, R12 ;  /* 0x80000002070c7223 */ /* 0x080fe4000001000c */
[----:B------:R-:W-:Y:S01]  /*0550*/  PRMT R28, R22, 0x7610, R28 ;  /* 0x00007610161c7816 */ /* 0x000fe2000000001c */
[----:B------:R-:W-:Y:S02]  /*0560*/  FFMA.FTZ R4, R9, -R2, R4 ;  /* 0x8000000209047223 */ /* 0x000fe40000010004 */
[----:B------:R-:W-:-:S02]  /*0570*/  @P1 F2FP.PACK_AB R13, RZ, R12 ;  /* 0x0000000cff0d123e */ /* 0x000fc400000000ff */
[----:B------:R-:W-:Y:S01]  /*0580*/  @P0 STG.E.U16 [R24.64], R28 ;  /* 0x0000001c18000986 */ /* 0x000fe2000c101504 */
[----:B------:R-:W-:-:S03]  /*0590*/  @P3 F2FP.PACK_AB R22, RZ, R4 ;  /* 0x00000004ff16323e */ /* 0x000fc600000000ff */
[----:B------:R0:W-:Y:S04]  /*05a0*/  @P1 STG.E.U16 [R26.64], R13 ;  /* 0x0000000d1a001986 */ /* 0x0001e8000c101504 */
[----:B------:R1:W-:Y:S04]  /*05b0*/  @P3 STG.E.U16 [R20.64], R22 ;  /* 0x0000001614003986 */ /* 0x0003e8000c101504 */
[----:B------:R1:W-:Y:S01]  /*05c0*/  @P2 STG.E.U16 [R18.64], R23 ;  /* 0x0000001712002986 */ /* 0x0003e2000c101504 */
[----:B0-----:R-:W-:-:S04]  /*05d0*/  IMAD.MOV.U32 R13, RZ, RZ, 0x4 ;  /* 0x00000004ff0d7424 */ /* 0x001fc800078e00ff */
[----:B------:R-:W-:-:S05]  /*05e0*/  IMAD R10, R13, c[0x0][0x0], R10 ;  /* 0x000000000d0a7a24 */ /* 0x000fca00078e020a */
[C---:B------:R-:W-:Y:S02]  /*05f0*/  ISETP.GE.AND P0, PT, R10.reuse, c[0x0][0x160], PT ;  /* 0x000058000a007a0c */ /* 0x040fe40003f06270 */
[----:B------:R-:W-:-:S13]  /*0600*/  ISETP.LT.AND P1, PT, R10, R0, PT ;  /* 0x000000000a00720c */ /* 0x000fda0003f21270 */
[----:B-1----:R-:W-:Y:S05]  /*0610*/  @!P0 BRA P1, `(.L_x_2) ;  /* 0xfffffca000008947 */ /* 0x002fea000083ffff */
[----:B------:R-:W-:Y:S05]  /*0620*/  EXIT ;  /* 0x000000000000794d */ /* 0x000fea0003800000 */
.L_x_1:
[----:B------:R-:W0:Y:S02]  /*0630*/  S2R R4, SR_TID.X ;  /* 0x0000000000047919 */ /* 0x000e240000002100 */
[----:B0-----:R-:W-:-:S05]  /*0640*/  IMAD.SHL.U32 R3, R4, 0x4, RZ ;  /* 0x0000000404037824 */ /* 0x001fca00078e00ff */
[----:B------:R-:W-:-:S04]  /*0650*/  ISETP.GE.AND P0, PT, R3, c[0x0][0x160], PT ;  /* 0x0000580003007a0c */ /* 0x000fc80003f06270 */
[----:B------:R-:W-:-:S13]  /*0660*/  ISETP.GE.OR P0, PT, R3, R0, P0 ;  /* 0x000000000300720c */ /* 0x000fda0000706670 */
[----:B------:R-:W-:Y:S05]  /*0670*/  @P0 EXIT ;  /* 0x000000000000094d */ /* 0x000fea0003800000 */
[----:B------:R-:W-:-:S04]  /*0680*/  IMAD.MOV.U32 R3, RZ, RZ, R4 ;  /* 0x000000ffff037224 */ /* 0x000fc800078e0004 */
.L_x_3:
[----:B------:R-:W-:-:S04]  /*0690*/  IMAD.WIDE R8, R3, 0x8, R14 ;  /* 0x0000000803087825 */ /* 0x000fc800078e020e */
[C---:B------:R-:W-:Y:S02]  /*06a0*/  IMAD.WIDE R4, R3.reuse, 0x8, R16 ;  /* 0x0000000803047825 */ /* 0x040fe400078e0210 */
[----:B------:R-:W2:Y:S04]  /*06b0*/  LDG.E.64 R8, [R8.64] ;  /* 0x0000000408087981 */ /* 0x000ea8000c1e1b00 */
[----:B------:R-:W3:Y:S01]  /*06c0*/  LDG.E.64 R6, [R4.64] ;  /* 0x0000000404067981 */ /* 0x000ee2000c1e1b00 */
[----:B------:R-:W-:Y:S01]  /*06d0*/  IADD3 R3, R3, c[0x0][0x0], RZ ;  /* 0x0000000003037a10 */ /* 0x000fe20007ffe0ff */
[----:B--2---:R-:W-:Y:S01]  /*06e0*/  HADD2.F32 R10, -RZ, R9.H0_H0 ;  /* 0x20000009ff0a7230 */ /* 0x004fe20000004100 */
[----:B------:R-:W-:Y:S01]  /*06f0*/  SHF.R.U32.HI R12, RZ, 0x10, R9 ;  /* 0x00000010ff0c7819 */ /* 0x000fe20000011609 */
[----:B---3--:R-:W-:Y:S01]  /*0700*/  HADD2.F32 R11, -RZ, R7.H0_H0 ;  /* 0x20000007ff0b7230 */ /* 0x008fe20000004100 */
[----:B------:R-:W-:-:S02]  /*0710*/  SHF.R.U32.HI R13, RZ, 0x10, R7 ;  /* 0x00000010ff0d7819 */ /* 0x000fc40000011607 */
[----:B------:R-:W-:Y:S02]  /*0720*/  SHF.R.U64 R7, R6, 0x10, R7 ;  /* 0x0000001006077819 */ /* 0x000fe40000001207 */
[-C--:B------:R-:W-:Y:S01]  /*0730*/  FFMA.FTZ R11, R10, -R2.reuse, R11 ;  /* 0x800000020a0b7223 */ /* 0x080fe2000001000b */
[----:B------:R-:W-:Y:S01]  /*0740*/  HADD2.F32 R10, -RZ, R12.H0_H0 ;  /* 0x2000000cff0a7230 */ /* 0x000fe20000004100 */
[----:B------:R-:W-:Y:S01]  /*0750*/  SHF.R.U64 R12, R8, 0x10, R9 ;  /* 0x00000010080c7819 */ /* 0x000fe20000001209 */
[----:B------:R-:W-:Y:S02]  /*0760*/  HADD2.F32 R13, -RZ, R13.H0_H0 ;  /* 0x2000000dff0d7230 */ /* 0x000fe40000004100 */
[----:B------:R-:W-:Y:S01]  /*0770*/  HADD2.F32 R7, -RZ, R7.H0_H0 ;  /* 0x20000007ff077230 */ /* 0x000fe20000004100 */
[----:B------:R-:W-:Y:S01]  /*0780*/  F2F.F16.F32 R11, R11 ;  /* 0x0000000b000b7304 */ /* 0x000fe20000200800 */
[----:B------:R-:W-:Y:S01]  /*0790*/  HADD2.F32 R9, -RZ, R12.H0_H0 ;  /* 0x2000000cff097230 */ /* 0x000fe20000004100 */
[----:B------:R-:W-:Y:S01]  /*07a0*/  FFMA.FTZ R13, R10, -R2, R13 ;  /* 0x800000020a0d7223 */ /* 0x000fe2000001000d */
[----:B------:R-:W-:-:S03]  /*07b0*/  HADD2.F32 R8, -RZ, R8.H0_H0 ;  /* 0x20000008ff087230 */ /* 0x000fc60000004100 */
[-C--:B------:R-:W-:Y:S01]  /*07c0*/  FFMA.FTZ R10, R9, -R2.reuse, R7 ;  /* 0x80000002090a7223 */ /* 0x080fe20000010007 */
[----:B------:R-:W-:Y:S01]  /*07d0*/  HADD2.F32 R7, -RZ, R6.H0_H0 ;  /* 0x20000006ff077230 */ /* 0x000fe20000004100 */
[----:B------:R-:W0:Y:S04]  /*07e0*/  F2F.F16.F32 R12, R13 ;  /* 0x0000000d000c7304 */ /* 0x000e280000200800 */
[----:B------:R-:W-:-:S04]  /*07f0*/  FFMA.FTZ R8, R8, -R2, R7 ;  /* 0x8000000208087223 */ /* 0x000fc80000010007 */
[----:B------:R-:W1:Y:S08]  /*0800*/  F2F.F16.F32 R6, R10 ;  /* 0x0000000a00067304 */ /* 0x000e700000200800 */
[----:B------:R-:W2:Y:S01]  /*0810*/  F2F.F16.F32 R9, R8 ;  /* 0x0000000800097304 */ /* 0x000ea20000200800 */
[----:B0-----:R-:W-:Y:S01]  /*0820*/  PRMT R11, R11, 0x5410, R12 ;  /* 0x000054100b0b7816 */ /* 0x001fe2000000000c */
[----:B-1----:R-:W-:-:S05]  /*0830*/  IMAD.WIDE.U32 R6, R6, 0x10000, RZ ;  /* 0x0001000006067825 */ /* 0x002fca00078e00ff */
[----:B------:R-:W-:Y:S02]  /*0840*/  LOP3.LUT R7, R11, R7, RZ, 0xfc, !PT ;  /* 0x000000070b077212 */ /* 0x000fe400078efcff */
[----:B--2---:R-:W-:Y:S01]  /*0850*/  LOP3.LUT R6, R6, R9, RZ, 0xfc, !PT ;  /* 0x0000000906067212 */ /* 0x004fe200078efcff */
[----:B------:R-:W-:-:S04]  /*0860*/  IMAD.SHL.U32 R9, R3, 0x4, RZ ;  /* 0x0000000403097824 */ /* 0x000fc800078e00ff */
[----:B------:R0:W-:Y:S01]  /*0870*/  STG.E.64 [R4.64], R6 ;  /* 0x0000000604007986 */ /* 0x0001e2000c101b04 */
[C---:B------:R-:W-:Y:S02]  /*0880*/  ISETP.GE.AND P0, PT, R9.reuse, c[0x0][0x160], PT ;  /* 0x0000580009007a0c */ /* 0x040fe40003f06270 */
[----:B------:R-:W-:-:S13]  /*0890*/  ISETP.LT.AND P1, PT, R9, R0, PT ;  /* 0x000000000900720c */ /* 0x000fda0003f21270 */
[----:B0-----:R-:W-:Y:S05]  /*08a0*/  @!P0 BRA P1, `(.L_x_3) ;  /* 0xfffffde000008947 */ /* 0x001fea000083ffff */
[----:B------:R-:W-:Y:S05]  /*08b0*/  EXIT ;  /* 0x000000000000794d */ /* 0x000fea0003800000 */
.L_x_4:
[----:B------:R-:W-:-:S00]  /*08c0*/  BRA `(.L_x_4) ;  /* 0xfffffff000007947 */ /* 0x000fc0000383ffff */
[----:B------:R-:W-:-:S00]  /*08d0*/  NOP ;  /* 0x0000000000007918 */ /* 0x000fc00000000000 */
        /* <DEDUP_REMOVED lines=10> */
.L_x_44:


//--------------------- .text._Z25multi_tensor_apply_kernelI18TensorListMetadataILi2EE17LAMBStage2FunctorIfEJPfS4_ffbEEvlPViT_T0_DpT1_ --------------------------
	.section	.text._Z25multi_tensor_apply_kernelI18TensorListMetadataILi2EE17LAMBStage2FunctorIfEJPfS4_ffbEEvlPViT_T0_DpT1_,"ax",@progbits
	.sectioninfo	@"SHI_REGISTERS=32"
	.align	128
        .global         _Z25multi_tensor_apply_kernelI18TensorListMetadataILi2EE17LAMBStage2FunctorIfEJPfS4_ffbEEvlPViT_T0_DpT1_
        .type           _Z25multi_tensor_apply_kernelI18TensorListMetadataILi2EE17LAMBStage2FunctorIfEJPfS4_ffbEEvlPViT_T0_DpT1_,@function
        .size           _Z25multi_tensor_apply_kernelI18TensorListMetadataILi2EE17LAMBStage2FunctorIfEJPfS4_ffbEEvlPViT_T0_DpT1_,(.L_x_45 - _Z25multi_tensor_apply_kernelI18TensorListMetadataILi2EE17LAMBStage2FunctorIfEJPfS4_ffbEEvlPViT_T0_DpT1_)
        .other          _Z25multi_tensor_apply_kernelI18TensorListMetadataILi2EE17LAMBStage2FunctorIfEJPfS4_ffbEEvlPViT_T0_DpT1_,@"STO_CUDA_ENTRY STV_DEFAULT"
_Z25multi_tensor_apply_kernelI18TensorListMetadataILi2EE17LAMBStage2FunctorIfEJPfS4_ffbEEvlPViT_T0_DpT1_:
.text._Z25multi_tensor_apply_kernelI18TensorListMetadataILi2EE17LAMBStage2FunctorIfEJPfS4_ffbEEvlPViT_T0_DpT1_:
[----:B------:R-:W-:Y:S02]  /*0000*/  IMAD.MOV.U32 R1, RZ, RZ, c[0x0][0x28] ;  /* 0x00000a00ff017624 */ /* 0x000fe400078e00ff */
[----:B------:R-:W0:Y:S01]  /*0010*/  S2R R6, SR_CTAID.X ;  /* 0x0000000000067919 */ /* 0x000e220000002500 */
[----:B------:R-:W-:Y:S01]  /*0020*/  IMAD.MOV.U32 R9, RZ, RZ, 0x4 ;  /* 0x00000004ff097424 */ /* 0x000fe200078e00ff */
[----:B------:R-:W-:Y:S01]  /*0030*/  HFMA2.MMA R5, -RZ, RZ, 0, 4.76837158203125e-07 ;  /* 0x00000008ff057435 */ /* 0x000fe200000001ff */
[----:B------:R-:W-:Y:S01]  /*0040*/  ULDC.S8 UR4, c[0x0][0xdd8] ;  /* 0x0003760000047ab9 */ /* 0x000fe20000000200 */
        /* <DEDUP_REMOVED lines=9> */
[----:B-1----:R-:W-:Y:S01]  /*00e0*/  IMAD R5, R3, c[0x0][0x160], RZ ;  /* 0x0000580003057a24 */ /* 0x002fe200078e02ff */
[----:B------:R-:W-:-:S06]  /*00f0*/  MOV R3, c[0x0][0xdd0] ;  /* 0x0003740000037a02 */ /* 0x000fcc0000000f00 */
        /* <DEDUP_REMOVED lines=21> */
.L_x_5:
[----:B------:R-:W-:Y:S05]  /*0250*/  @P0 BRA `(.L_x_6) ;  /* 0x0000030000000947 */ /* 0x000fea0003800000 */
[----:B------:R-:W-:-:S05]  /*0260*/  IMAD.MOV.U32 R0, RZ, RZ, 0x1 ;  /* 0x00000001ff007424 */ /* 0x000fca00078e00ff */
[----:B------:R-:W-:-:S04]  /*0270*/  ISETP.LE.AND P0, PT, R0, c[0x0][0x160], PT ;  /* 0x0000580000007a0c */ /* 0x000fc80003f03270 */
[----:B------:R-:W-:-:S13]  /*0280*/  ISETP.LT.OR P0, PT, R2, 0x1, !P0 ;  /* 0x000000010200780c */ /* 0x000fda0004701670 */
[----:B------:R-:W-:Y:S05]  /*0290*/  @P0 EXIT ;  /* 0x000000000000094d */ /* 0x000fea0003800000 */
[----:B------:R-:W0:Y:S01]  /*02a0*/  S2R R4, SR_TID.X ;  /* 0x0000000000047919 */ /* 0x000e220000002100 */
[----:B------:R-:W-:-:S10]  /*02b0*/  HFMA2.MMA R11, -RZ, RZ, 0, 0 ;  /* 0x00000000ff0b7435 */ /* 0x000fd400000001ff */
.L_x_7:
[----:B0-----:R-:W-:-:S05]  /*02c0*/  IMAD.IADD R22, R4, 0x1, R11 ;  /* 0x0000000104167824 */ /* 0x001fca00078e020b */
[C---:B------:R-:W-:Y:S02]  /*02d0*/  IADD3 R20, R22.reuse, c[0x0][0x0], RZ ;  /* 0x0000000016147a10 */ /* 0x040fe40007ffe0ff */
[----:B------:R-:W-:Y:S02]  /*02e0*/  ISETP.GE.AND P0, PT, R22, c[0x0][0x160], PT ;  /* 0x0000580016007a0c */ /* 0x000fe40003f06270 */
[C---:B------:R-:W-:Y:S02]  /*02f0*/  IADD3 R21, R20.reuse, c[0x0][0x0], RZ ;  /* 0x0000000014157a10 */ /* 0x040fe40007ffe0ff */
[C---:B------:R-:W-:Y:S02]  /*0300*/  ISETP.GE.AND P1, PT, R20.reuse, c[0x0][0x160], PT ;  /* 0x0000580014007a0c */ /* 0x040fe40003f26270 */
[----:B------:R-:W-:Y:S02]  /*0310*/  IADD3 R23, R21, c[0x0][0x0], RZ ;  /* 0x0000000015177a10 */ /* 0x000fe40007ffe0ff */
[----:B------:R-:W-:-:S02]  /*0320*/  ISETP.LT.AND P1, PT, R20, R2, !P1 ;  /* 0x000000021400720c */ /* 0x000fc40004f21270 */
[-C--:B------:R-:W-:Y:S02]  /*0330*/  ISETP.LT.AND P0, PT, R22, R2.reuse, !P0 ;  /* 0x000000021600720c */ /* 0x080fe40004701270 */
[----:B------:R-:W-:Y:S02]  /*0340*/  ISETP.GE.AND P2, PT, R21, c[0x0][0x160], PT ;  /* 0x0000580015007a0c */ /* 0x000fe40003f46270 */
[----:B------:R-:W-:Y:S02]  /*0350*/  ISETP.GE.AND P3, PT, R23, c[0x0][0x160], PT ;  /* 0x0000580017007a0c */ /* 0x000fe40003f66270 */
[-C--:B------:R-:W-:Y:S02]  /*0360*/  ISETP.LT.AND P2, PT, R21, R2.reuse, !P2 ;  /* 0x000000021500720c */ /* 0x080fe40005741270 */
[----:B------:R-:W-:-:S03]  /*0370*/  ISETP.LT.AND P3, PT, R23, R2, !P3 ;  /* 0x000000021700720c */ /* 0x000fc60005f61270 */
[----:B------:R-:W-:-:S04]  /*0380*/  @P1 IMAD.WIDE R16, R20, 0x4, R14 ;  /* 0x0000000414101825 */ /* 0x000fc800078e020e */
[C-C-:B------:R-:W-:Y:S01]  /*0390*/  @P0 IMAD.WIDE R18, R22.reuse, 0x4, R14.reuse ;  /* 0x0000000416120825 */ /* 0x140fe200078e020e */
[----:B------:R0:W2:Y:S03]  /*03a0*/  @P1 LDG.E R6, [R16.64] ;  /* 0x0000000410061981 */ /* 0x0000a6000c1e1900 */
[--C-:B------:R-:W-:Y:S01]  /*03b0*/  @P2 IMAD.WIDE R26, R21, 0x4, R14.reuse ;  /* 0x00000004151a2825 */ /* 0x100fe200078e020e */
[----:B------:R1:W3:Y:S03]  /*03c0*/  @P0 LDG.E R0, [R18.64] ;  /* 0x0000000412000981 */ /* 0x0002e6000c1e1900 */
[----:B------:R-:W-:Y:S01]  /*03d0*/  @P3 IMAD.WIDE R24, R23, 0x4, R14 ;  /* 0x0000000417183825 */ /* 0x000fe200078e020e */
[----:B------:R-:W4:Y:S03]  /*03e0*/  @P2 LDG.E R8, [R26.64] ;  /* 0x000000041a082981 */ /* 0x000f26000c1e1900 */
[--C-:B0-----:R-:W-:Y:S01]  /*03f0*/  IMAD.WIDE R16, R22, 0x4, R12.reuse ;  /* 0x0000000416107825 */ /* 0x101fe200078e020c */
[----:B------:R0:W5:Y:S03]  /*0400*/  @P3 LDG.E R10, [R24.64] ;  /* 0x00000004180a3981 */ /* 0x000166000c1e1900 */
[--C-:B-1----:R-:W-:Y:S01]  /*0410*/  IMAD.WIDE R18, R20, 0x4, R12.reuse ;  /* 0x0000000414127825 */ /* 0x102fe200078e020c */
[----:B------:R-:W3:Y:S03]  /*0420*/  @P0 LDG.E R29, [R16.64] ;  /* 0x00000004101d0981 */ /* 0x000ee6000c1e1900 */
[--C-:B------:R-:W-:Y:S01]  /*0430*/  IMAD.WIDE R20, R21, 0x4, R12.reuse ;  /* 0x0000000415147825 */ /* 0x100fe200078e020c */
[----:B------:R-:W2:Y:S03]  /*0440*/  @P1 LDG.E R5, [R18.64] ;  /* 0x0000000412051981 */ /* 0x000ea6000c1e1900 */
[----:B------:R-:W-:Y:S01]  /*0450*/  IMAD.WIDE R22, R23, 0x4, R12 ;  /* 0x0000000417167825 */ /* 0x000fe200078e020c */
[----:B------:R-:W4:Y:S04]  /*0460*/  @P2 LDG.E R7, [R20.64] ;  /* 0x0000000414072981 */ /* 0x000f28000c1e1900 */
[----:B------:R-:W5:Y:S01]  /*0470*/  @P3 LDG.E R9, [R22.64] ;  /* 0x0000000416093981 */ /* 0x000f62000c1e1900 */
[----:B0-----:R-:W-:-:S05]  /*0480*/  MOV R24, 0x4 ;  /* 0x0000000400187802 */ /* 0x001fca0000000f00 */
[----:B------:R-:W-:Y:S02]  /*0490*/  IMAD R11, R24, c[0x0][0x0], R11 ;  /* 0x00000000180b7a24 */ /* 0x000fe400078e020b */
[-C--:B---3--:R-:W-:Y:S02]  /*04a0*/  FFMA.FTZ R29, R0, -R3.reuse, R29 ;  /* 0x80000003001d7223 */ /* 0x088fe4000001001d */
[----:B--2---:R-:W-:-:S03]  /*04b0*/  FFMA.FTZ R5, R6, -R3, R5 ;  /* 0x8000000306057223 */ /* 0x004fc60000010005 */
[----:B------:R0:W-:Y:S01]  /*04c0*/  @P0 STG.E [R16.64], R29 ;  /* 0x0000001d10000986 */ /* 0x0001e2000c101904 */
[----:B----4-:R-:W-:-:S03]  /*04d0*/  FFMA.FTZ R7, R8, -R3, R7 ;  /* 0x8000000308077223 */ /* 0x010fc60000010007 */
[----:B------:R0:W-:Y:S01]  /*04e0*/  @P1 STG.E [R18.64], R5 ;  /* 0x0000000512001986 */ /* 0x0001e2000c101904 */
[----:B-----5:R-:W-:-:S03]  /*04f0*/  FFMA.FTZ R9, R10, -R3, R9 ;  /* 0x800000030a097223 */ /* 0x020fc60000010009 */
[----:B------:R0:W-:Y:S04]  /*0500*/  @P2 STG.E [R20.64], R7 ;  /* 0x0000000714002986 */ /* 0x0001e8000c101904 */
[----:B------:R0:W-:Y:S01]  /*0510*/  @P3 STG.E [R22.64], R9 ;  /* 0x0000000916003986 */ /* 0x0001e2000c101904 */
[C---:B------:R-:W-:Y:S02]  /*0520*/  ISETP.GE.AND P0, PT, R11.reuse, c[0x0][0x160], PT ;  /* 0x000058000b007a0c */ /* 0x040fe40003f06270 */
[----:B------:R-:W-:-:S13]  /*0530*/  ISETP.LT.AND P1, PT, R11, R2, PT ;  /* 0x000000020b00720c */ /* 0x000fda0003f21270 */
[----:B0-----:R-:W-:Y:S05]  /*0540*/  @!P0 BRA P1, `(.L_x_7) ;  /* 0xfffffd7000008947 */ /* 0x001fea000083ffff */
[----:B------:R-:W-:Y:S05]  /*0550*/  EXIT ;  /* 0x000000000000794d */ /* 0x000fea0003800000 */
.L_x_6:
[----:B------:R-:W0:Y:S02]  /*0560*/  S2R R21, SR_TID.X ;  /* 0x0000000000157919 */ /* 0x000e240000002100 */
[----:B0-----:R-:W-:-:S05]  /*0570*/  IMAD.SHL.U32 R5, R21, 0x4, RZ ;  /* 0x0000000415057824 */ /* 0x001fca00078e00ff */
[----:B------:R-:W-:-:S04]  /*0580*/  ISETP.GE.AND P0, PT, R5, c[0x0][0x160], PT ;  /* 0x0000580005007a0c */ /* 0x000fc80003f06270 */
[----:B------:R-:W-:-:S13]  /*0590*/  ISETP.GE.OR P0, PT, R5, R2, P0 ;  /* 0x000000020500720c */ /* 0x000fda0000706670 */
[----:B------:R-:W-:Y:S05]  /*05a0*/  @P0 EXIT ;  /* 0x000000000000094d */ /* 0x000fea0003800000 */
.L_x_8:
[----:B------:R-:W-:-:S04]  /*05b0*/  IMAD.WIDE R18, R21, 0x10, R14 ;  /* 0x0000001015127825 */ /* 0x000fc800078e020e */
[C---:B0-----:R-:W-:Y:S01]  /*05c0*/  IMAD.WIDE R16, R21.reuse, 0x10, R12 ;  /* 0x0000001015107825 */ /* 0x041fe200078e020c */
[----:B------:R-:W2:Y:S04]  /*05d0*/  LDG.E.128 R4, [R18.64] ;  /* 0x0000000412047981 */ /* 0x000ea8000c1e1d00 */
[----:B------:R-:W2:Y:S01]  /*05e0*/  LDG.E.128 R8, [R16.64] ;  /* 0x0000000410087981 */ /* 0x000ea2000c1e1d00 */
[----:B------:R-:W-:Y:S01]  /*05f0*/  IADD3 R21, R21, c[0x0][0x0], RZ ;  /* 0x0000000015157a10 */ /* 0x000fe20007ffe0ff */
[-C--:B--2---:R-:W-:Y:S02]  /*0600*/  FFMA.FTZ R4, R4, -R3.reuse, R8 ;  /* 0x8000000304047223 */ /* 0x084fe40000010008 */
[-C--:B------:R-:W-:Y:S01]  /*0610*/  FFMA.FTZ R5, R5, -R3.reuse, R9 ;  /* 0x8000000305057223 */ /* 0x080fe20000010009 */
[----:B------:R-:W-:Y:S01]  /*0620*/  SHF.L.U32 R9, R21, 0x2, RZ ;  /* 0x0000000215097819 */ /* 0x000fe200000006ff */
[----:B------:R-:W-:-:S02]  /*0630*/  FFMA.FTZ R6, R6, -R3, R10 ;  /* 0x8000000306067223 */ /* 0x000fc4000001000a */
[----:B------:R-:W-:Y:S01]  /*0640*/  FFMA.FTZ R7, R7, -R3, R11 ;  /* 0x8000000307077223 */ /* 0x000fe2000001000b */
[C---:B------:R-:W-:Y:S02]  /*0650*/  ISETP.GE.AND P0, PT, R9.reuse, c[0x0][0x160], PT ;  /* 0x0000580009007a0c */ /* 0x040fe40003f06270 */
[----:B------:R-:W-:Y:S02]  /*0660*/  ISETP.LT.AND P1, PT, R9, R2, PT ;  /* 0x000000020900720c */ /* 0x000fe40003f21270 */
[----:B------:R0:W-:Y:S11]  /*0670*/  STG.E.128 [R16.64], R4 ;  /* 0x0000000410007986 */ /* 0x0001f6000c101d04 */
[----:B------:R-:W-:Y:S05]  /*0680*/  @!P0 BRA P1, `(.L_x_8) ;  /* 0xffffff2000008947 */ /* 0x000fea000083ffff */
[----:B------:R-:W-:Y:S05]  /*0690*/  EXIT ;  /* 0x000000000000794d */ /* 0x000fea0003800000 */
.L_x_9:
        /* <DEDUP_REMOVED lines=14> */
.L_x_45:


//--------------------- .text._Z25multi_tensor_apply_kernelI18TensorListMetadataILi4EE17LAMBStage1FunctorIN3c104HalfEEJffffff10adamMode_tfPffEEvlPViT_T0_DpT1_ --------------------------
	.section	.text._Z25multi_tensor_apply_kernelI18TensorListMetadataILi4EE17LAMBStage1FunctorIN3c104HalfEEJffffff10adamMode_tfPffEEvlPViT_T0_DpT1_,"ax",@progbits
	.sectioninfo	@"SHI_REGISTERS=40"
	.align	128
        .global         _Z25multi_tensor_apply_kernelI18TensorListMetadataILi4EE17LAMBStage1FunctorIN3c104HalfEEJffffff10adamMode_tfPffEEvlPViT_T0_DpT1_
        .type           _Z25multi_tensor_apply_kernelI18TensorListMetadataILi4EE17LAMBStage1FunctorIN3c104HalfEEJffffff10adamMode_tfPffEEvlPViT_T0_DpT1_,@function
        .size           _Z25multi_tensor_apply_kernelI18TensorListMetadataILi4EE17LAMBStage1FunctorIN3c104HalfEEJffffff10adamMode_tfPffEEvlPViT_T0_DpT1_,(.L_x_46 - _Z25multi_tensor_apply_kernelI18TensorListMetadataILi4EE17LAMBStage1FunctorIN3c104HalfEEJffffff10adamMode_tfPffEEvlPViT_T0_DpT1_)
        .other          _Z25multi_tensor_apply_kernelI18TensorListMetadataILi4EE17LAMBStage1FunctorIN3c104HalfEEJffffff10adamMode_tfPffEEvlPViT_T0_DpT1_,@"STO_CUDA_ENTRY STV_DEFAULT"
_Z25multi_tensor_apply_kernelI18TensorListMetadataILi4EE17LAMBStage1FunctorIN3c104HalfEEJffffff10adamMode_tfPffEEvlPViT_T0_DpT1_:
.text._Z25multi_tensor_apply_kernelI18TensorListMetadataILi4EE17LAMBStage1FunctorIN3c104HalfEEJffffff10adamMode_tfPffEEvlPViT_T0_DpT1_:
[----:B------:R-:W-:Y:S02]  /*0000*/  MOV R1, c[0x0][0x28] ;  /* 0x00000a0000017a02 */ /* 0x000fe40000000f00 */
[----:B------:R-:W-:Y:S01]  /*0010*/  MOV R2, c[0x0][0xd80] ;  /* 0x0003600000027a02 */ /* 0x000fe20000000f00 */
[----:B------:R-:W-:Y:S01]  /*0020*/  ULDC.64 UR8, c[0x0][0x118] ;  /* 0x0000460000087ab9 */ /* 0x000fe20000000a00 */
[----:B------:R-:W-:-:S05]  /*0030*/  MOV R3, c[0x0][0xd84] ;  /* 0x0003610000037a02 */ /* 0x000fca0000000f00 */
[----:B------:R0:W2:Y:S01]  /*0040*/  LDG.E R5, [R2.64] ;  /* 0x0000000802057981 */ /* 0x0000a2000c1e1900 */
[----:B------:R-:W-:Y:S01]  /*0050*/  HFMA2.MMA R7, -RZ, RZ, 0, 2.384185791015625e-07 ;  /* 0x00000004ff077435 */ /* 0x000fe200000001ff */
[----:B------:R-:W-:Y:S02]  /*0060*/  UMOV UR6, 0x3f800000 ;  /* 0x3f80000000067882 */ /* 0x000fe40000000000 */
[----:B------:R-:W1:Y:S02]  /*0070*/  S2R R6, SR_CTAID.X ;  /* 0x0000000000067919 */ /* 0x000e640000002500 */
[----:B-1----:R-:W1:Y:S05]  /*0080*/  LDC.U8 R4, c[0x0][R6+0x710] ;  /* 0x0001c40006047b82 */ /* 0x002e6a0000000000 */
[----:B------:R-:W-:Y:S01]  /*0090*/  IMAD R0, R6, R7, c[0x2][0x0] ;  /* 0x0080000006007624 */ /* 0x000fe200078e0207 */
[----:B------:R-:W-:-:S05]  /*00a0*/  MOV R7, 0x8 ;  /* 0x0000000800077802 */ /* 0x000fca0000000f00 */
[----:B------:R-:W3:Y:S01]  /*00b0*/  LDC R0, c[0x0][R0+0x840] ;  /* 0x0002100000007b82 */ /* 0x000ee20000000800 */
[----:B-1----:R-:W-:-:S07]  /*00c0*/  IMAD R10, R4, R7, c[0x2][0x0] ;  /* 0x00800000040a7624 */ /* 0x002fce00078e0207 */
[----:B------:R-:W1:Y:S01]  /*00d0*/  LDC R28, c[0x0][R10+0x5e0] ;  /* 0x000178000a1c7b82 */ /* 0x000e620000000800 */
[----:B---3--:R-:W-:-:S07]  /*00e0*/  IMAD R11, R0, c[0x0][0x160], RZ ;  /* 0x00005800000b7a24 */ /* 0x008fce00078e02ff */
[----:B0-----:R-:W0:Y:S08]  /*00f0*/  LDC.64 R2, c[0x0][R10+0x160] ;  /* 0x000058000a027b82 */ /* 0x001e300000000a00 */
[----:B------:R-:W3:Y:S01]  /*0100*/  LDC.64 R6, c[0x0][R10+0x3a0] ;  /* 0x0000e8000a067b82 */ /* 0x000ee20000000a00 */
[----:B-1----:R-:W-:-:S07]  /*0110*/  IADD3 R28, R28, -R11, RZ ;  /* 0x8000000b1c1c7210 */ /* 0x002fce0007ffe0ff */
[----:B------:R-:W1:Y:S01]  /*0120*/  LDC.64 R8, c[0x0][R10+0x4c0] ;  /* 0x000130000a087b82 */ /* 0x000e620000000a00 */
[----:B------:R-:W-:Y:S01]  /*0130*/  LOP3.LUT R0, R28, c[0x0][0x160], RZ, 0xfc, !PT ;  /* 0x000058001c007a12 */ /* 0x000fe200078efcff */
[----:B0-----:R-:W-:-:S05]  /*0140*/  IMAD.WIDE R2, R11, 0x2, R2 ;  /* 0x000000020b027825 */ /* 0x001fca00078e0202 */
[----:B------:R-:W-:Y:S01]  /*0150*/  LOP3.LUT P1, RZ, R2, 0x7, RZ, 0xc0, !PT ;  /* 0x0000000702ff7812 */ /* 0x000fe2000782c0ff */
[----:B---3--:R-:W-:-:S04]  /*0160*/  IMAD.WIDE R6, R11, 0x2, R6 ;  /* 0x000000020b067825 */ /* 0x008fc800078e0206 */
[----:B-1----:R-:W-:Y:S01]  /*0170*/  IMAD.WIDE R8, R11, 0x2, R8 ;  /* 0x000000020b087825 */ /* 0x002fe200078e0208 */
[----:B--2---:R-:W-:-:S13]  /*0180*/  FSETP.GT.FTZ.AND P0, PT, R5, c[0x0][0xd88], PT ;  /* 0x0003620005007a0b */ /* 0x004fda0003f14000 */
[----:B------:R-:W-:Y:S01]  /*0190*/  VOTEU.ANY UP0, P0 ;  /* 0x00000000003f7886 */ /* 0x000fe20000000100 */
[----:B------:R-:W-:-:S13]  /*01a0*/  PLOP3.LUT P0, PT, PT, PT, UP0, 0x80, 0x0 ;  /* 0x000000000000781c */ /* 0x000fda0003f0f008 */
[----:B------:R-:W0:Y:S02]  /*01b0*/  @P0 MUFU.RCP R4, c[0x0][0xd88] ;  /* 0x0003620000040b08 */ /* 0x000e240000001000 */
[----:B0-----:R-:W-:Y:S02]  /*01c0*/  @P0 FMUL.FTZ R12, R5, R4 ;  /* 0x00000004050c0220 */ /* 0x001fe40000410000 */
[----:B------:R-:W0:Y:S08]  /*01d0*/  LDC.64 R4, c[0x0][R10+0x280] ;  /* 0x0000a0000a047b82 */ /* 0x000e300000000a00 */
[----:B------:R-:W1:Y:S01]  /*01e0*/  @P0 R2UR UR4, R12 ;  /* 0x000000000c0403c2 */ /* 0x000e6200000e0000 */
[----:B------:R-:W-:-:S04]  /*01f0*/  LOP3.LUT P0, RZ, R0, 0x3, RZ, 0xc0, !PT ;  /* 0x0000000300ff7812 */ /* 0x000fc8000780c0ff */
[----:B------:R-:W-:Y:S01]  /*0200*/  PLOP3.LUT P0, PT, P0, P1, PT, 0xa8, 0x0 ;  /* 0x000000000000781c */ /* 0x000fe20000703570 */
[----:B0-----:R-:W-:Y:S01]  /*0210*/  IMAD.WIDE R4, R11, 0x2, R4 ;  /* 0x000000020b047825 */ /* 0x001fe200078e0204 */
[----:B-1----:R-:W-:-:S11]  /*0220*/  @UP0 UMOV UR6, UR4 ;  /* 0x0000000400060c82 */ /* 0x002fd60008000000 */
[----:B------:R-:W-:Y:S05]  /*0230*/  @P0 BRA `(.L_x_10) ;  /* 0x0000005000000947 */ /* 0x000fea0003800000 */
[----:B------:R-:W-:Y:S02]  /*0240*/  LOP3.LUT P0, RZ, R4, 0x7, RZ, 0xc0, !PT ;  /* 0x0000000704ff7812 */ /* 0x000fe4000780c0ff */
[----:B------:R-:W-:Y:S02]  /*0250*/  LOP3.LUT P1, RZ, R6, 0x7, RZ, 0xc0, !PT ;  /* 0x0000000706ff7812 */ /* 0x000fe4000782c0ff */
[----:B------:R-:W-:-:S04]  /*0260*/  LOP3.LUT P2, RZ, R8, 0x7, RZ, 0xc0, !PT ;  /* 0x0000000708ff7812 */ /* 0x000fc8000784c0ff */
[----:B------:R-:W-:-:S13]  /*0270*/  PLOP3.LUT P0, PT, P0, P1, P2, 0x1, 0x0 ;  /* 0x000000000000781c */ /* 0x000fda0000702021 */
[----:B------:R-:W-:Y:S05]  /*0280*/  @P0 BRA `(.L_x_11) ;  /* 0x0000140000000947 */ /* 0x000fea0003800000 */
.L_x_10:
[----:B------:R-:W-:-:S04]  /*0290*/  MOV R0, 0x1 ;  /* 0x0000000100007802 */ /* 0x000fc80000000f00 */
[----:B------:R-:W-:-:S04]  /*02a0*/  ISETP.LE.AND P0, PT, R0, c[0x0][0x160], PT ;  /* 0x0000580000007a0c */ /* 0x000fc80003f03270 */
[----:B------:R-:W-:-:S13]  /*02b0*/  ISETP.LT.OR P0, PT, R28, 0x1, !P0 ;  /* 0x000000011c00780c */ /* 0x000fda0004701670 */
[----:B------:R-:W-:Y:S05]  /*02c0*/  @P0 EXIT ;  /* 0x000000000000094d */ /* 0x000fea0003800000 */
[----:B------:R-:W0:Y:S01]  /*02d0*/  S2R R36, SR_TID.X ;  /* 0x0000000000247919 */ /* 0x000e220000002100 */
[----:B------:R-:W-:Y:S01]  /*02e0*/  MOV R29, c[0x0][0xd60] ;  /* 0x00035800001d7a02 */ /* 0x000fe20000000f00 */
[----:B------:R-:W-:Y:S01]  /*02f0*/  UMOV UR4, URZ ;  /* 0x0000003f00047c82 */ /* 0x000fe20008000000 */
[----:B------:R-:W-:-:S03]  /*0300*/  FSETP.NEU.FTZ.AND P3, PT, RZ, c[0x0][0xd78], PT ;  /* 0x00035e00ff007a0b */ /* 0x000fc60003f7d000 */
[----:B------:R-:W-:Y:S02]  /*0310*/  FADD.FTZ R29, -R29, 1 ;  /* 0x3f8000001d1d7421 */ /* 0x000fe40000010100 */
.L_x_25:
[----:B0-----:R-:W-:Y:S01]  /*0320*/  IADD3 R31, R36, UR4, RZ ;  /* 0x00000004241f7c10 */ /* 0x001fe2000fffe0ff */
[----:B------:R-:W-:Y:S01]  /*0330*/  BSSY B0, `(.L_x_12) ;  /* 0x0000086000007945 */ /* 0x000fe20003800000 */
[----:B------:R-:W-:Y:S02]  /*0340*/  HFMA2.MMA R0, -RZ, RZ, 0, 0 ;  /* 0x00000000ff007435 */ /* 0x000fe400000001ff */
[----:B------:R-:W-:-:S04]  /*0350*/  ISETP.GE.AND P0, PT, R31, c[0x0][0x160], PT ;  /* 0x000058001f007a0c */ /* 0x000fc80003f06270 */
[----:B------:R-:W-:Y:S01]  /*0360*/  ISETP.LT.AND P0, PT, R31, R28, !P0 ;  /* 0x0000001c1f00720c */ /* 0x000fe20004701270 */
[----:B------:R-:W-:Y:S11]  /*0370*/  @!P3 BRA `(.L_x_13) ;  /* 0x000004900000b947 */ /* 0x000ff60003800000 */
[C---:B------:R-:W-:Y:S01]  /*0380*/  IADD3 R33, R31.reuse, c[0x0][0x0], RZ ;  /* 0x000000001f217a10 */ /* 0x040fe20007ffe0ff */
[----:B------:R-:W-:-:S03]  /*0390*/  @P0 IMAD.WIDE R20, R31, 0x2, R2 ;  /* 0x000000021f140825 */ /* 0x000fc600078e0202 */
[----:B------:R-:W-:Y:S01]  /*03a0*/  ISETP.GE.AND P1, PT, R33, c[0x0][0x160], PT ;  /* 0x0000580021007a0c */ /* 0x000fe20003f26270 */
[----:B------:R-:W-:Y:S01]  /*03b0*/  @P0 IMAD.WIDE R22, R31, 0x2, R4 ;  /* 0x000000021f160825 */ /* 0x000fe200078e0204 */
[C---:B------:R-:W-:Y:S01]  /*03c0*/  IADD3 R35, R33.reuse, c[0x0][0x0], RZ ;  /* 0x0000000021237a10 */ /* 0x040fe20007ffe0ff */
[----:B------:R0:W2:Y:S01]  /*03d0*/  @P0 LDG.E.U16 R30, [R20.64] ;  /* 0x00000008141e0981 */ /* 0x0000a2000c1e1500 */
[-C--:B------:R-:W-:Y:S02]  /*03e0*/  ISETP.GE.OR P2, PT, R33, R28.reuse, P1 ;  /* 0x0000001c2100720c */ /* 0x080fe40000f46670 */
[C---:B------:R-:W-:Y:S01]  /*03f0*/  ISETP.GE.AND P1, PT, R35.reuse, c[0x0][0x160], PT ;  /* 0x0000580023007a0c */ /* 0x040fe20003f26270 */
[----:B------:R1:W3:Y:S03]  /*0400*/  @P0 LDG.E.U16 R34, [R22.64] ;  /* 0x0000000816220981 */ /* 0x0002e6000c1e1500 */
[----:B------:R-:W-:-:S07]  /*0410*/  ISETP.GE.OR P1, PT, R35, R28, P1 ;  /* 0x0000001c2300720c */ /* 0x000fce0000f26670 */
[----:B------:R-:W-:-:S04]  /*0420*/  @!P2 IMAD.WIDE R14, R33, 0x2, R4 ;  /* 0x00000002210ea825 */ /* 0x000fc800078e0204 */
[C---:B------:R-:W-:Y:S02]  /*0430*/  @!P2 IMAD.WIDE R12, R33.reuse, 0x2, R6 ;  /* 0x00000002210ca825 */ /* 0x040fe400078e0206 */
[----:B------:R4:W5:Y:S02]  /*0440*/  @!P2 LDG.E.U16 R14, [R14.64] ;  /* 0x000000080e0ea981 */ /* 0x000964000c1e1500 */
[C---:B------:R-:W-:Y:S02]  /*0450*/  @!P2 IMAD.WIDE R10, R33.reuse, 0x2, R8 ;  /* 0x00000002210aa825 */ /* 0x040fe400078e0208 */
[----:B------:R0:W3:Y:S02]  /*0460*/  @!P2 LDG.E.U16 R12, [R12.64] ;  /* 0x000000080c0ca981 */ /* 0x0000e4000c1e1500 */
[----:B------:R-:W-:Y:S02]  /*0470*/  @!P2 IMAD.WIDE R24, R33, 0x2, R2 ;  /* 0x000000022118a825 */ /* 0x000fe400078e0202 */
[----:B------:R-:W3:Y:S04]  /*0480*/  @!P2 LDG.E.U16 R10, [R10.64] ;  /* 0x000000080a0aa981 */ /* 0x000ee8000c1e1500 */
[----:B------:R0:W3:Y:S01]  /*0490*/  @!P2 LDG.E.U16 R32, [R24.64] ;  /* 0x000000081820a981 */ /* 0x0000e2000c1e1500 */
[----:B------:R-:W-:-:S04]  /*04a0*/  @!P1 IMAD.WIDE R26, R35, 0x2, R8 ;  /* 0x00000002231a9825 */ /* 0x000fc800078e0208 */
[C---:B------:R-:W-:Y:S02]  /*04b0*/  @P0 IMAD.WIDE R18, R31.reuse, 0x2, R6 ;  /* 0x000000021f120825 */ /* 0x040fe400078e0206 */
[----:B------:R1:W3:Y:S02]  /*04c0*/  @!P1 LDG.E.U16 R26, [R26.64] ;  /* 0x000000081a1a9981 */ /* 0x0002e4000c1e1500 */
[----:B------:R-:W-:Y:S02]  /*04d0*/  @P0 IMAD.WIDE R16, R31, 0x2, R8 ;  /* 0x000000021f100825 */ /* 0x000fe400078e0208 */
[----:B------:R1:W3:Y:S02]  /*04e0*/  @P0 LDG.E.U16 R18, [R18.64] ;  /* 0x0000000812120981 */ /* 0x0002e4000c1e1500 */
[C---:B0-----:R-:W-:Y:S02]  /*04f0*/  @!P1 IMAD.WIDE R24, R35.reuse, 0x2, R6 ;  /* 0x0000000223189825 */ /* 0x041fe400078e0206 */
[----:B------:R-:W3:Y:S02]  /*0500*/  @P0 LDG.E.U16 R16, [R16.64] ;  /* 0x0000000810100981 */ /* 0x000ee4000c1e1500 */
[----:B------:R-:W-:-:S02]  /*0510*/  @!P1 IMAD.WIDE R20, R35, 0x2, R2 ;  /* 0x0000000223149825 */ /* 0x000fc400078e0202 */
[----:B------:R0:W3:Y:S02]  /*0520*/  @!P1 LDG.E.U16 R24, [R24.64] ;  /* 0x0000000818189981 */ /* 0x0000e4000c1e1500 */
[C---:B-1----:R-:W-:Y:S02]  /*0530*/  @!P1 IMAD.WIDE R22, R35.reuse, 0x2, R4 ;  /* 0x0000000223169825 */ /* 0x042fe400078e0204 */
[----:B------:R-:W3:Y:S04]  /*0540*/  @!P1 LDG.E.U16 R20, [R20.64] ;  /* 0x0000000814149981 */ /* 0x000ee8000c1e1500 */
[----:B------:R1:W3:Y:S01]  /*0550*/  @!P1 LDG.E.U16 R37, [R22.64] ;  /* 0x0000000816259981 */ /* 0x0002e2000c1e1500 */
[----:B----4-:R-:W-:Y:S02]  /*0560*/  MOV R15, RZ ;  /* 0x000000ff000f7202 */ /* 0x010fe40000000f00 */
[----:B------:R-:W-:Y:S01]  /*0570*/  IADD3 R19, R35, c[0x0][0x0], RZ ;  /* 0x0000000023137a10 */ /* 0x000fe20007ffe0ff */
[----:B-1----:R-:W-:Y:S01]  /*0580*/  CS2R R22, SRZ ;  /* 0x0000000000167805 */ /* 0x002fe2000001ff00 */
[----:B------:R-:W-:-:S02]  /*0590*/  MOV R13, RZ ;  /* 0x000000ff000d7202 */ /* 0x000fc40000000f00 */
[----:B------:R-:W-:Y:S02]  /*05a0*/  MOV R27, RZ ;  /* 0x000000ff001b7202 */ /* 0x000fe40000000f00 */
[----:B0-----:R-:W-:Y:S02]  /*05b0*/  MOV R25, RZ ;  /* 0x000000ff00197202 */ /* 0x001fe40000000f00 */
[----:B------:R-:W-:Y:S01]  /*05c0*/  MOV R35, RZ ;  /* 0x000000ff00237202 */ /* 0x000fe20000000f00 */
[----:B--2---:R-:W-:Y:S01]  /*05d0*/  @P0 HADD2.F32 R15, -RZ, R30.H0_H0 ;  /* 0x2000001eff0f0230 */ /* 0x004fe20000004100 */
[----:B------:R-:W-:Y:S01]  /*05e0*/  MOV R30, RZ ;  /* 0x000000ff001e7202 */ /* 0x000fe20000000f00 */
[----:B-----5:R-:W-:Y:S02]  /*05f0*/  @!P2 HADD2.F32 R30, -RZ, R14.H0_H0 ;  /* 0x2000000eff1ea230 */ /* 0x020fe40000004100 */
[----:B---3--:R-:W-:Y:S02]  /*0600*/  @!P2 HADD2.F32 R23, -RZ, R12.H0_H0 ;  /* 0x2000000cff17a230 */ /* 0x008fe40000004100 */
[----:B------:R-:W-:-:S02]  /*0610*/  @!P2 HADD2.F32 R22, -RZ, R10.H0_H0 ;  /* 0x2000000aff16a230 */ /* 0x000fc40000004100 */
[----:B------:R-:W-:Y:S01]  /*0620*/  @!P2 HADD2.F32 R0, -RZ, R32.H0_H0 ;  /* 0x20000020ff00a230 */ /* 0x000fe20000004100 */
[----:B------:R-:W-:-:S04]  /*0630*/  ISETP.GE.AND P2, PT, R19, c[0x0][0x160], PT ;  /* 0x0000580013007a0c */ /* 0x000fc80003f46270 */
[----:B------:R-:W-:Y:S01]  /*0640*/  ISETP.GE.OR P2, PT, R19, R28, P2 ;  /* 0x0000001c1300720c */ /* 0x000fe20001746670 */
[----:B------:R-:W-:Y:S01]  /*0650*/  @P0 HADD2.F32 R13, -RZ, R34.H0_H0 ;  /* 0x20000022ff0d0230 */ /* 0x000fe20000004100 */
[----:B------:R-:W-:Y:S01]  /*0660*/  MOV R14, RZ ;  /* 0x000000ff000e7202 */ /* 0x000fe20000000f00 */
[----:B------:R-:W-:Y:S01]  /*0670*/  @!P1 HADD2.F32 R25, -RZ, R26.H0_H0 ;  /* 0x2000001aff199230 */ /* 0x000fe20000004100 */
[----:B------:R-:W-:Y:S02]  /*0680*/  MOV R34, RZ ;  /* 0x000000ff00227202 */ /* 0x000fe40000000f00 */
[----:B------:R-:W-:Y:S01]  /*0690*/  MOV R32, RZ ;  /* 0x000000ff00207202 */ /* 0x000fe20000000f00 */
[----:B------:R-:W-:Y:S01]  /*06a0*/  @P0 HADD2.F32 R34, -RZ, R18.H0_H0 ;  /* 0x20000012ff220230 */ /* 0x000fe20000004100 */
[----:B------:R-:W-:Y:S01]  /*06b0*/  MOV R12, RZ ;  /* 0x000000ff000c7202 */ /* 0x000fe20000000f00 */
[----:B------:R-:W-:Y:S01]  /*06c0*/  @P0 HADD2.F32 R32, -RZ, R16.H0_H0 ;  /* 0x20000010ff200230 */ /* 0x000fe20000004100 */
[----:B------:R-:W-:Y:S01]  /*06d0*/  MOV R26, RZ ;  /* 0x000000ff001a7202 */ /* 0x000fe20000000f00 */
[----:B------:R-:W-:Y:S01]  /*06e0*/  @!P1 HADD2.F32 R14, -RZ, R24.H0_H0 ;  /* 0x20000018ff0e9230 */ /* 0x000fe20000004100 */
[----:B------:R-:W-:Y:S01]  /*06f0*/  MOV R24, RZ ;  /* 0x000000ff00187202 */ /* 0x000fe20000000f00 */
[----:B------:R-:W-:-:S02]  /*0700*/  @!P1 HADD2.F32 R12, -RZ, R20.H0_H0 ;  /* 0x20000014ff0c9230 */ /* 0x000fc40000004100 */
[----:B------:R-:W-:Y:S01]  /*0710*/  @!P1 HADD2.F32 R27, -RZ, R37.H0_H0 ;  /* 0x20000025ff1b9230 */ /* 0x000fe20000004100 */
[----:B------:R-:W-:Y:S01]  /*0720*/  MOV R37, RZ ;  /* 0x000000ff00257202 */ /* 0x000fe20000000f00 */
[----:B------:R-:W-:Y:S05]  /*0730*/  @P2 BRA `(.L_x_14) ;  /* 0x0000045000002947 */ /* 0x000fea0003800000 */
[----:B------:R-:W-:-:S04]  /*0740*/  IMAD.WIDE R20, R19, 0x2, R2 ;  /* 0x0000000213147825 */ /* 0x000fc800078e0202 */
[C---:B------:R-:W-:Y:S02]  /*0750*/  IMAD.WIDE R10, R19.reuse, 0x2, R4 ;  /* 0x00000002130a7825 */ /* 0x040fe400078e0204 */
[----:B------:R-:W2:Y:S02]  /*0760*/  LDG.E.U16 R20, [R20.64] ;  /* 0x0000000814147981 */ /* 0x000ea4000c1e1500 */
[C---:B------:R-:W-:Y:S02]  /*0770*/  IMAD.WIDE R16, R19.reuse, 0x2, R6 ;  /* 0x0000000213107825 */ /* 0x040fe400078e0206 */
[----:B------:R-:W3:Y:S02]  /*0780*/  LDG.E.U16 R10, [R10.64] ;  /* 0x000000080a0a7981 */ /* 0x000ee4000c1e1500 */
[----:B------:R-:W-:Y:S02]  /*0790*/  IMAD.WIDE R18, R19, 0x2, R8 ;  /* 0x0000000213127825 */ /* 0x000fe400078e0208 */
[----:B------:R-:W4:Y:S04]  /*07a0*/  LDG.E.U16 R16, [R16.64] ;  /* 0x0000000810107981 */ /* 0x000f28000c1e1500 */
[----:B------:R-:W5:Y:S01]  /*07b0*/  LDG.E.U16 R18, [R18.64] ;  /* 0x0000000812127981 */ /* 0x000f62000c1e1500 */
[----:B--2---:R-:W-:-:S02]  /*07c0*/  HADD2.F32 R35, -RZ, R20.H0_H0 ;  /* 0x20000014ff237230 */ /* 0x004fc40000004100 */
[----:B---3--:R-:W-:Y:S02]  /*07d0*/  HADD2.F32 R37, -RZ, R10.H0_H0 ;  /* 0x2000000aff257230 */ /* 0x008fe40000004100 */
[----:B----4-:R-:W-:Y:S02]  /*07e0*/  HADD2.F32 R26, -RZ, R16.H0_H0 ;  /* 0x20000010ff1a7230 */ /* 0x010fe40000004100 */
[----:B-----5:R-:W-:Y:S01]  /*07f0*/  HADD2.F32 R24, -RZ, R18.H0_H0 ;  /* 0x20000012ff187230 */ /* 0x020fe20000004100 */
[----:B------:R-:W-:Y:S05]  /*0800*/  BRA `(.L_x_14) ;  /* 0x0000038000007947 */ /* 0x000fea0003800000 */
.L_x_13:
[C---:B------:R-:W-:Y:S01]  /*0810*/  IADD3 R33, R31.reuse, c[0x0][0x0], RZ ;  /* 0x000000001f217a10 */ /* 0x040fe20007ffe0ff */
[----:B------:R-:W-:-:S03]  /*0820*/  @P0 IMAD.WIDE R16, R31, 0x2, R2 ;  /* 0x000000021f100825 */ /* 0x000fc600078e0202 */
[C---:B------:R-:W-:Y:S02]  /*0830*/  IADD3 R13, R33.reuse, c[0x0][0x0], RZ ;  /* 0x00000000210d7a10 */ /* 0x040fe40007ffe0ff */
[----:B------:R-:W-:Y:S01]  /*0840*/  ISETP.GE.AND P1, PT, R33, c[0x0][0x160], PT ;  /* 0x0000580021007a0c */ /* 0x000fe20003f26270 */
[----:B------:R-:W-:Y:S01]  /*0850*/  @P0 IMAD.WIDE R24, R31, 0x2, R8 ;  /* 0x000000021f180825 */ /* 0x000fe200078e0208 */
[----:B------:R-:W-:Y:S01]  /*0860*/  IADD3 R21, R13, c[0x0][0x0], RZ ;  /* 0x000000000d157a10 */ /* 0x000fe20007ffe0ff */
[----:B------:R0:W2:Y:S01]  /*0870*/  @P0 LDG.E.U16 R23, [R16.64] ;  /* 0x0000000810170981 */ /* 0x0000a2000c1e1500 */
[----:B------:R-:W-:Y:S02]  /*0880*/  ISETP.GE.OR P1, PT, R33, R28, P1 ;  /* 0x0000001c2100720c */ /* 0x000fe40000f26670 */
[----:B------:R-:W-:Y:S01]  /*0890*/  ISETP.GE.AND P2, PT, R13, c[0x0][0x160], PT ;  /* 0x000058000d007a0c */ /* 0x000fe20003f46270 */
[----:B------:R1:W3:Y:S01]  /*08a0*/  @P0 LDG.E.U16 R24, [R24.64] ;  /* 0x0000000818180981 */ /* 0x0002e2000c1e1500 */
[----:B------:R-:W-:-:S02]  /*08b0*/  ISETP.GE.AND P4, PT, R21, c[0x0][0x160], PT ;  /* 0x0000580015007a0c */ /* 0x000fc40003f86270 */
[-C--:B------:R-:W-:Y:S02]  /*08c0*/  ISETP.GE.OR P2, PT, R13, R28.reuse, P2 ;  /* 0x0000001c0d00720c */ /* 0x080fe40001746670 */
[----:B------:R-:W-:-:S05]  /*08d0*/  ISETP.GE.OR P4, PT, R21, R28, P4 ;  /* 0x0000001c1500720c */ /* 0x000fca0002786670 */
[----:B------:R-:W-:-:S04]  /*08e0*/  @!P1 IMAD.WIDE R10, R33, 0x2, R2 ;  /* 0x00000002210a9825 */ /* 0x000fc800078e0202 */
[C---:B------:R-:W-:Y:S01]  /*08f0*/  @!P1 IMAD.WIDE R18, R33.reuse, 0x2, R6 ;  /* 0x0000000221129825 */ /* 0x040fe200078e0206 */
[----:B------:R4:W5:Y:S03]  /*0900*/  @!P1 LDG.E.U16 R22, [R10.64] ;  /* 0x000000080a169981 */ /* 0x000966000c1e1500 */
[----:B------:R-:W-:Y:S01]  /*0910*/  @!P1 IMAD.WIDE R26, R33, 0x2, R8 ;  /* 0x00000002211a9825 */ /* 0x000fe200078e0208 */
[----:B-1----:R1:W5:Y:S03]  /*0920*/  @!P1 LDG.E.U16 R25, [R18.64] ;  /* 0x0000000812199981 */ /* 0x002366000c1e1500 */
[----:B------:R-:W-:Y:S02]  /*0930*/  @P0 IMAD.WIDE R14, R31, 0x2, R6 ;  /* 0x000000021f0e0825 */ /* 0x000fe400078e0206 */
[----:B------:R0:W5:Y:S02]  /*0940*/  @!P1 LDG.E.U16 R26, [R26.64] ;  /* 0x000000081a1a9981 */ /* 0x000164000c1e1500 */
[----:B------:R-:W-:-:S02]  /*0950*/  @!P2 IMAD.WIDE R34, R13, 0x2, R2 ;  /* 0x000000020d22a825 */ /* 0x000fc400078e0202 */
[----:B------:R1:W5:Y:S02]  /*0960*/  @P0 LDG.E.U16 R14, [R14.64] ;  /* 0x000000080e0e0981 */ /* 0x000364000c1e1500 */
[----:B----4-:R-:W-:-:S04]  /*0970*/  @!P2 IMAD.WIDE R10, R13, 0x2, R6 ;  /* 0x000000020d0aa825 */ /* 0x010fc800078e0206 */
[----:B------:R-:W-:Y:S01]  /*0980*/  @!P2 IMAD.WIDE R12, R13, 0x2, R8 ;  /* 0x000000020d0ca825 */ /* 0x000fe200078e0208 */
[----:B0-----:R0:W4:Y:S03]  /*0990*/  @!P2 LDG.E.U16 R27, [R34.64] ;  /* 0x00000008221ba981 */ /* 0x001126000c1e1500 */
[C---:B------:R-:W-:Y:S01]  /*09a0*/  @!P4 IMAD.WIDE R16, R21.reuse, 0x2, R2 ;  /* 0x000000021510c825 */ /* 0x040fe200078e0202 */
[----:B------:R-:W4:Y:S03]  /*09b0*/  @!P2 LDG.E.U16 R10, [R10.64] ;  /* 0x000000080a0aa981 */ /* 0x000f26000c1e1500 */
[C---:B-1----:R-:W-:Y:S01]  /*09c0*/  @!P4 IMAD.WIDE R18, R21.reuse, 0x2, R6 ;  /* 0x000000021512c825 */ /* 0x042fe200078e0206 */
[----:B------:R1:W4:Y:S03]  /*09d0*/  @!P2 LDG.E.U16 R13, [R12.64] ;  /* 0x000000080c0da981 */ /* 0x000326000c1e1500 */
[----:B------:R-:W-:Y:S01]  /*09e0*/  @!P4 IMAD.WIDE R20, R21, 0x2, R8 ;  /* 0x000000021514c825 */ /* 0x000fe200078e0208 */
[----:B------:R-:W4:Y:S04]  /*09f0*/  @!P4 LDG.E.U16 R16, [R16.64] ;  /* 0x000000081010c981 */ /* 0x000f28000c1e1500 */
[----:B------:R-:W4:Y:S04]  /*0a00*/  @!P4 LDG.E.U16 R18, [R18.64] ;  /* 0x000000081212c981 */ /* 0x000f28000c1e1500 */
[----:B------:R-:W4:Y:S01]  /*0a10*/  @!P4 LDG.E.U16 R20, [R20.64] ;  /* 0x000000081414c981 */ /* 0x000f22000c1e1500 */
[----:B------:R-:W-:Y:S01]  /*0a20*/  MOV R15, RZ ;  /* 0x000000ff000f7202 */ /* 0x000fe20000000f00 */
[----:B0-----:R-:W-:Y:S01]  /*0a30*/  CS2R R34, SRZ ;  /* 0x0000000000227805 */ /* 0x001fe2000001ff00 */
[----:B------:R-:W-:-:S02]  /*0a40*/  MOV R32, RZ ;  /* 0x000000ff00207202 */ /* 0x000fc40000000f00 */
[----:B-1----:R-:W-:Y:S02]  /*0a50*/  MOV R12, RZ ;  /* 0x000000ff000c7202 */ /* 0x002fe40000000f00 */
[----:B------:R-:W-:Y:S02]  /*0a60*/  MOV R37, RZ ;  /* 0x000000ff00257202 */ /* 0x000fe40000000f00 */
[----:B------:R-:W-:Y:S01]  /*0a70*/  MOV R30, RZ ;  /* 0x000000ff001e7202 */ /* 0x000fe20000000f00 */
[----:B--2---:R-:W-:Y:S02]  /*0a80*/  @P0 HADD2.F32 R15, -RZ, R23.H0_H0 ;  /* 0x20000017ff0f0230 */ /* 0x004fe40000004100 */
[----:B---3--:R-:W-:Y:S02]  /*0a90*/  @P0 HADD2.F32 R32, -RZ, R24.H0_H0 ;  /* 0x20000018ff200230 */ /* 0x008fe40000004100 */
[----:B-----5:R-:W-:Y:S01]  /*0aa0*/  @!P1 HADD2.F32 R0, -RZ, R22.H0_H0 ;  /* 0x20000016ff009230 */ /* 0x020fe20000004100 */
[----:B------:R-:W-:Y:S01]  /*0ab0*/  CS2R R22, SRZ ;  /* 0x0000000000167805 */ /* 0x000fe2000001ff00 */
[----:B------:R-:W-:Y:S01]  /*0ac0*/  @!P1 HADD2.F32 R23, -RZ, R25.H0_H0 ;  /* 0x20000019ff179230 */ /* 0x000fe20000004100 */
[----:B------:R-:W-:Y:S01]  /*0ad0*/  CS2R R24, SRZ ;  /* 0x0000000000187805 */ /* 0x000fe2000001ff00 */
[----:B------:R-:W-:-:S02]  /*0ae0*/  @!P1 HADD2.F32 R22, -RZ, R26.H0_H0 ;  /* 0x2000001aff169230 */ /* 0x000fc40000004100 */
[----:B------:R-:W-:Y:S01]  /*0af0*/  @P0 HADD2.F32 R34, -RZ, R14.H0_H0 ;  /* 0x2000000eff220230 */ /* 0x000fe20000004100 */
[----:B------:R-:W-:Y:S01]  /*0b00*/  MOV R14, RZ ;  /* 0x000000ff000e7202 */ /* 0x000fe20000000f00 */
[----:B----4-:R-:W-:Y:S01]  /*0b10*/  @!P2 HADD2.F32 R12, -RZ, R27.H0_H0 ;  /* 0x2000001bff0ca230 */ /* 0x010fe20000004100 */
[----:B------:R-:W-:Y:S01]  /*0b20*/  CS2R R26, SRZ ;  /* 0x00000000001a7805 */ /* 0x000fe2000001ff00 */
[----:B------:R-:W-:Y:S02]  /*0b30*/  @!P2 HADD2.F32 R14, -RZ, R10.H0_H0 ;  /* 0x2000000aff0ea230 */ /* 0x000fe40000004100 */
[----:B------:R-:W-:Y:S01]  /*0b40*/  @!P2 HADD2.F32 R25, -RZ, R13.H0_H0 ;  /* 0x2000000dff19a230 */ /* 0x000fe20000004100 */
[----:B------:R-:W-:Y:S01]  /*0b50*/  MOV R13, RZ ;  /* 0x000000ff000d7202 */ /* 0x000fe20000000f00 */
[----:B------:R-:W-:Y:S02]  /*0b60*/  @!P4 HADD2.F32 R35, -RZ, R16.H0_H0 ;  /* 0x20000010ff23c230 */ /* 0x000fe40000004100 */
[----:B------:R-:W-:-:S02]  /*0b70*/  @!P4 HADD2.F32 R26, -RZ, R18.H0_H0 ;  /* 0x20000012ff1ac230 */ /* 0x000fc40000004100 */
[----:B------:R-:W-:Y:S02]  /*0b80*/  @!P4 HADD2.F32 R24, -RZ, R20.H0_H0 ;  /* 0x20000014ff18c230 */ /* 0x000fe40000004100 */
.L_x_14:
[----:B------:R-:W-:Y:S05]  /*0b90*/  BSYNC B0 ;  /* 0x0000000000007941 */ /* 0x000fea0003800000 */
.L_x_12:
[----:B------:R-:W0:Y:S01]  /*0ba0*/  MUFU.RCP R17, UR6 ;  /* 0x0000000600117d08 */ /* 0x000e220008001000 */
[----:B------:R-:W-:Y:S01]  /*0bb0*/  ISETP.NE.AND P1, PT, RZ, c[0x0][0xd74], PT ;  /* 0x00035d00ff007a0c */ /* 0x000fe20003f25270 */
[----:B0-----:R-:W-:-:S12]  /*0bc0*/  FMUL.FTZ R10, R17, R15 ;  /* 0x0000000f110a7220 */ /* 0x001fd80000410000 */
[----:B------:R-:W-:Y:S05]  /*0bd0*/  @!P1 BRA `(.L_x_15) ;  /* 0x0000036000009947 */ /* 0x000fea0003800000 */
[----:B------:R-:W0:Y:S01]  /*0be0*/  MUFU.RCP R11, c[0x0][0xd6c] ;  /* 0x00035b00000b7b08 */ /* 0x000e220000001000 */
[----:B------:R-:W-:Y:S02]  /*0bf0*/  FMUL.FTZ R32, R32, c[0x0][0xd60] ;  /* 0x0003580020207a20 */ /* 0x000fe40000410000 */
[----:B------:R-:W-:Y:S02]  /*0c00*/  FMUL.FTZ R15, R29, R10 ;  /* 0x0000000a1d0f7220 */ /* 0x000fe40000410000 */
[C---:B------:R-:W-:Y:S02]  /*0c10*/  FMUL.FTZ R0, R17.reuse, R0 ;  /* 0x0000000011007220 */ /* 0x040fe40000410000 */
[----:B------:R-:W-:Y:S02]  /*0c20*/  FFMA.FTZ R32, R10, R15, R32 ;  /* 0x0000000f0a207223 */ /* 0x000fe40000010020 */
[----:B------:R-:W-:Y:S02]  /*0c30*/  FMUL.FTZ R12, R17, R12 ;  /* 0x0000000c110c7220 */ /* 0x000fe40000410000 */
[----:B------:R-:W-:-:S02]  /*0c40*/  FMUL.FTZ R22, R22, c[0x0][0xd60] ;  /* 0x0003580016167a20 */ /* 0x000fc40000410000 */
[----:B------:R-:W-:Y:S02]  /*0c50*/  FMUL.FTZ R15, R29, R0 ;  /* 0x000000001d0f7220 */ /* 0x000fe40000410000 */
[----:B------:R-:W-:Y:S02]  /*0c60*/  FMUL.FTZ R16, R17, R35 ;  /* 0x0000002311107220 */ /* 0x000fe40000410000 */
[----:B------:R-:W-:Y:S02]  /*0c70*/  FMUL.FTZ R17, R25, c[0x0][0xd60] ;  /* 0x0003580019117a20 */ /* 0x000fe40000410000 */
[----:B------:R-:W-:Y:S02]  /*0c80*/  FMUL.FTZ R25, R29, R12 ;  /* 0x0000000c1d197220 */ /* 0x000fe40000410000 */
[----:B------:R-:W-:Y:S02]  /*0c90*/  FFMA.FTZ R22, R0, R15, R22 ;  /* 0x0000000f00167223 */ /* 0x000fe40000010016 */
[----:B------:R-:W-:-:S02]  /*0ca0*/  FMUL.FTZ R24, R24, c[0x0][0xd60] ;  /* 0x0003580018187a20 */ /* 0x000fc40000410000 */
[----:B------:R-:W-:Y:S02]  /*0cb0*/  FMUL.FTZ R19, R29, R16 ;  /* 0x000000101d137220 */ /* 0x000fe40000410000 */
[----:B0-----:R-:W-:Y:S02]  /*0cc0*/  FMUL.FTZ R15, R32, R11 ;  /* 0x0000000b200f7220 */ /* 0x001fe40000410000 */
[----:B------:R-:W-:Y:S02]  /*0cd0*/  FFMA.FTZ R25, R12, R25, R17 ;  /* 0x000000190c197223 */ /* 0x000fe40000010011 */
[----:B------:R-:W-:Y:S02]  /*0ce0*/  FMUL.FTZ R17, R22, R11 ;  /* 0x0000000b16117220 */ /* 0x000fe40000410000 */
[----:B------:R-:W-:Y:S01]  /*0cf0*/  FFMA.FTZ R24, R16, R19, R24 ;  /* 0x0000001310187223 */ /* 0x000fe20000010018 */
[----:B------:R-:W0:Y:S01]  /*0d00*/  MUFU.SQRT R15, R15 ;  /* 0x0000000f000f7308 */ /* 0x000e220000002000 */
[----:B------:R-:W-:-:S02]  /*0d10*/  FMUL.FTZ R19, R25, R11 ;  /* 0x0000000b19137220 */ /* 0x000fc40000410000 */
[----:B------:R-:W-:Y:S02]  /*0d20*/  FMUL.FTZ R18, R24, R11 ;  /* 0x0000000b18127220 */ /* 0x000fe40000410000 */
[----:B------:R-:W-:Y:S02]  /*0d30*/  FMUL.FTZ R21, R14, c[0x0][0xd5c] ;  /* 0x000357000e157a20 */ /* 0x000fe40000410000 */
[----:B------:R-:W-:Y:S01]  /*0d40*/  FMUL.FTZ R23, R23, c[0x0][0xd5c] ;  /* 0x0003570017177a20 */ /* 0x000fe20000410000 */
[----:B------:R-:W1:Y:S01]  /*0d50*/  MUFU.SQRT R17, R17 ;  /* 0x0000001100117308 */ /* 0x000e620000002000 */
[----:B------:R-:W-:Y:S02]  /*0d60*/  FFMA.FTZ R14, R12, c[0x0][0xd64], R21 ;  /* 0x000359000c0e7a23 */ /* 0x000fe40000010015 */
[----:B------:R-:W-:Y:S02]  /*0d70*/  FMUL.FTZ R21, R26, c[0x0][0xd5c] ;  /* 0x000357001a157a20 */ /* 0x000fe40000410000 */
[----:B------:R-:W-:-:S02]  /*0d80*/  FFMA.FTZ R0, R0, c[0x0][0xd64], R23 ;  /* 0x0003590000007a23 */ /* 0x000fc40000010017 */
[----:B------:R-:W-:Y:S01]  /*0d90*/  FFMA.FTZ R26, R16, c[0x0][0xd64], R21 ;  /* 0x00035900101a7a23 */ /* 0x000fe20000010015 */
[----:B------:R-:W2:Y:S01]  /*0da0*/  MUFU.SQRT R18, R18 ;  /* 0x0000001200127308 */ /* 0x000ea20000002000 */
[----:B0-----:R-:W-:-:S07]  /*0db0*/  FADD.FTZ R11, R15, c[0x0][0xd70] ;  /* 0x00035c000f0b7621 */ /* 0x001fce0000010000 */
[----:B------:R-:W0:Y:S01]  /*0dc0*/  MUFU.SQRT R19, R19 ;  /* 0x0000001300137308 */ /* 0x000e220000002000 */
[----:B-1----:R-:W-:Y:S02]  /*0dd0*/  FADD.FTZ R15, R17, c[0x0][0xd70] ;  /* 0x00035c00110f7621 */ /* 0x002fe40000010000 */
[----:B------:R-:W-:-:S04]  /*0de0*/  FMUL.FTZ R17, R34, c[0x0][0xd5c] ;  /* 0x0003570022117a20 */ /* 0x000fc80000410000 */
[----:B------:R-:W-:Y:S01]  /*0df0*/  FFMA.FTZ R10, R10, c[0x0][0xd64], R17 ;  /* 0x000359000a0a7a23 */ /* 0x000fe20000010011 */
[----:B------:R-:W-:Y:S01]  /*0e00*/  MUFU.RCP R11, R11 ;  /* 0x0000000b000b7308 */ /* 0x000fe20000001000 */
[----:B--2---:R-:W-:-:S07]  /*0e10*/  FADD.FTZ R18, R18, c[0x0][0xd70] ;  /* 0x00035c0012127621 */ /* 0x004fce0000010000 */
[----:B------:R-:W1:Y:S01]  /*0e20*/  MUFU.RCP R17, c[0x0][0xd68] ;  /* 0x00035a0000117b08 */ /* 0x000e620000001000 */
[----:B0-----:R-:W-:-:S07]  /*0e30*/  FADD.FTZ R20, R19, c[0x0][0xd70] ;  /* 0x00035c0013147621 */ /* 0x001fce0000010000 */
[----:B------:R-:W0:Y:S08]  /*0e40*/  MUFU.RCP R15, R15 ;  /* 0x0000000f000f7308 */ /* 0x000e300000001000 */
[----:B------:R2:W3:Y:S01]  /*0e50*/  MUFU.RCP R19, R20 ;  /* 0x0000001400137308 */ /* 0x0004e20000001000 */
[-C--:B-1----:R-:W-:Y:S02]  /*0e60*/  FMUL.FTZ R12, R10, R17.reuse ;  /* 0x000000110a0c7220 */ /* 0x082fe40000410000 */
[----:B------:R-:W-:-:S02]  /*0e70*/  FMUL.FTZ R16, R0, R17 ;  /* 0x0000001100107220 */ /* 0x000fc40000410000 */
[----:B------:R-:W-:-:S03]  /*0e80*/  FMUL.FTZ R12, R12, R11 ;  /* 0x0000000b0c0c7220 */ /* 0x000fc60000410000 */
[----:B------:R-:W1:Y:S01]  /*0e90*/  MUFU.RCP R18, R18 ;  /* 0x0000001200127308 */ /* 0x000e620000001000 */
[-C--:B--2---:R-:W-:Y:S02]  /*0ea0*/  FMUL.FTZ R20, R14, R17.reuse ;  /* 0x000000110e147220 */ /* 0x084fe40000410000 */
[----:B------:R-:W-:Y:S02]  /*0eb0*/  FMUL.FTZ R17, R26, R17 ;  /* 0x000000111a117220 */ /* 0x000fe40000410000 */
[----:B0-----:R-:W-:Y:S02]  /*0ec0*/  FMUL.FTZ R15, R16, R15 ;  /* 0x0000000f100f7220 */ /* 0x001fe40000410000 */
[----:B------:R-:W-:Y:S02]  /*0ed0*/  FFMA.FTZ R13, R13, c[0x0][0xd78], R12 ;  /* 0x00035e000d0d7a23 */ /* 0x000fe4000001000c */
[----:B---3--:R-:W-:Y:S02]  /*0ee0*/  FMUL.FTZ R20, R20, R19 ;  /* 0x0000001314147220 */ /* 0x008fe40000410000 */
[----:B------:R-:W-:-:S02]  /*0ef0*/  FFMA.FTZ R21, R30, c[0x0][0xd78], R15 ;  /* 0x00035e001e157a23 */ /* 0x000fc4000001000f */
[----:B------:R-:W-:Y:S02]  /*0f00*/  FFMA.FTZ R27, R27, c[0x0][0xd78], R20 ;  /* 0x00035e001b1b7a23 */ /* 0x000fe40000010014 */
[----:B-1----:R-:W-:-:S04]  /*0f10*/  FMUL.FTZ R18, R17, R18 ;  /* 0x0000001211127220 */ /* 0x002fc80000410000 */
[----:B------:R-:W-:Y:S01]  /*0f20*/  FFMA.FTZ R37, R37, c[0x0][0xd78], R18 ;  /* 0x00035e0025257a23 */ /* 0x000fe20000010012 */
[----:B------:R-:W-:Y:S05]  /*0f30*/  BRA `(.L_x_16) ;  /* 0x0000035000007947 */ /* 0x000fea0003800000 */
.L_x_15:
[C---:B------:R-:W-:Y:S02]  /*0f40*/  FMUL.FTZ R15, R17.reuse, R0 ;  /* 0x00000000110f7220 */ /* 0x040fe40000410000 */
[----:B------:R-:W-:Y:S02]  /*0f50*/  FMUL.FTZ R0, R17, R12 ;  /* 0x0000000c11007220 */ /* 0x000fe40000410000 */
[----:B------:R-:W-:Y:S02]  /*0f60*/  FFMA.FTZ R30, R30, c[0x0][0xd78], R15 ;  /* 0x00035e001e1e7a23 */ /* 0x000fe4000001000f */
[----:B------:R-:W-:Y:S02]  /*0f70*/  FFMA.FTZ R0, R27, c[0x0][0xd78], R0 ;  /* 0x00035e001b007a23 */ /* 0x000fe40000010000 */
[----:B------:R-:W-:Y:S02]  /*0f80*/  FMUL.FTZ R12, R17, R35 ;  /* 0x00000023110c7220 */ /* 0x000fe40000410000 */
[----:B------:R-:W-:-:S02]  /*0f90*/  FFMA.FTZ R10, R13, c[0x0][0xd78], R10 ;  /* 0x00035e000d0a7a23 */ /* 0x000fc4000001000a */
[C---:B------:R-:W-:Y:S01]  /*0fa0*/  FMUL.FTZ R15, R29.reuse, R30 ;  /* 0x0000001e1d0f7220 */ /* 0x040fe20000410000 */
[----:B------:R-:W0:Y:S01]  /*0fb0*/  MUFU.RCP R13, c[0x0][0xd6c] ;  /* 0x00035b00000d7b08 */ /* 0x000e220000001000 */
[----:B------:R-:W-:Y:S02]  /*0fc0*/  FMUL.FTZ R17, R29, R0 ;  /* 0x000000001d117220 */ /* 0x000fe40000410000 */
[----:B------:R-:W-:Y:S02]  /*0fd0*/  FFMA.FTZ R12, R37, c[0x0][0xd78], R12 ;  /* 0x00035e00250c7a23 */ /* 0x000fe4000001000c */
[----:B------:R-:W-:Y:S02]  /*0fe0*/  FMUL.FTZ R19, R30, R15 ;  /* 0x0000000f1e137220 */ /* 0x000fe40000410000 */
[----:B------:R-:W-:Y:S02]  /*0ff0*/  FMUL.FTZ R18, R0, R17 ;  /* 0x0000001100127220 */ /* 0x000fe40000410000 */
[----:B------:R-:W-:-:S02]  /*1000*/  FMUL.FTZ R11, R29, R10 ;  /* 0x0000000a1d0b7220 */ /* 0x000fc40000410000 */
[----:B------:R-:W-:Y:S02]  /*1010*/  FMUL.FTZ R17, R29, R12 ;  /* 0x0000000c1d117220 */ /* 0x000fe40000410000 */
[----:B------:R-:W-:Y:S02]  /*1020*/  FFMA.FTZ R22, R22, c[0x0][0xd60], R19 ;  /* 0x0003580016167a23 */ /* 0x000fe40000010013 */
[----:B------:R-:W-:Y:S02]  /*1030*/  FMUL.FTZ R11, R10, R11 ;  /* 0x0000000b0a0b7220 */ /* 0x000fe40000410000 */
[----:B------:R-:W-:Y:S02]  /*1040*/  FMUL.FTZ R19, R12, R17 ;  /* 0x000000110c137220 */ /* 0x000fe40000410000 */
[----:B------:R-:W-:Y:S02]  /*1050*/  FFMA.FTZ R32, R32, c[0x0][0xd60], R11 ;  /* 0x0003580020207a23 */ /* 0x000fe4000001000b */
[----:B------:R-:W-:Y:S01]  /*1060*/  FFMA.FTZ R25, R25, c[0x0][0xd60], R18 ;  /* 0x0003580019197a23 */ /* 0x000fe20000010012 */
[----:B------:R-:W1:Y:S01]  /*1070*/  MUFU.RCP R11, c[0x0][0xd68] ;  /* 0x00035a00000b7b08 */ /* 0x000e620000001000 */
[----:B------:R-:W-:-:S02]  /*1080*/  FFMA.FTZ R24, R24, c[0x0][0xd60], R19 ;  /* 0x0003580018187a23 */ /* 0x000fc40000010013 */
[-C--:B0-----:R-:W-:Y:S02]  /*1090*/  FMUL.FTZ R15, R32, R13.reuse ;  /* 0x0000000d200f7220 */ /* 0x081fe40000410000 */
[-C--:B------:R-:W-:Y:S02]  /*10a0*/  FMUL.FTZ R16, R22, R13.reuse ;  /* 0x0000000d16107220 */ /* 0x080fe40000410000 */
[-C--:B------:R-:W-:Y:S02]  /*10b0*/  FMUL.FTZ R17, R25, R13.reuse ;  /* 0x0000000d19117220 */ /* 0x080fe40000410000 */
[----:B------:R-:W-:Y:S01]  /*10c0*/  FMUL.FTZ R18, R24, R13 ;  /* 0x0000000d18127220 */ /* 0x000fe20000410000 */
[----:B------:R-:W0:Y:S01]  /*10d0*/  MUFU.SQRT R15, R15 ;  /* 0x0000000f000f7308 */ /* 0x000e220000002000 */
[----:B------:R-:W-:Y:S02]  /*10e0*/  FMUL.FTZ R30, R30, c[0x0][0xd64] ;  /* 0x000359001e1e7a20 */ /* 0x000fe40000410000 */
[----:B------:R-:W-:-:S04]  /*10f0*/  FMUL.FTZ R19, R12, c[0x0][0xd64] ;  /* 0x000359000c137a20 */ /* 0x000fc80000410000 */
[----:B------:R-:W-:Y:S01]  /*1100*/  FFMA.FTZ R26, R26, c[0x0][0xd5c], R19 ;  /* 0x000357001a1a7a23 */ /* 0x000fe20000010013 */
[----:B------:R-:W2:Y:S03]  /*1110*/  MUFU.SQRT R16, R16 ;  /* 0x0000001000107308 */ /* 0x000ea60000002000 */
[----:B-1----:R-:W-:-:S05]  /*1120*/  FMUL.FTZ R20, R26, R11 ;  /* 0x0000000b1a147220 */ /* 0x002fca0000410000 */
[----:B------:R-:W1:Y:S01]  /*1130*/  MUFU.SQRT R17, R17 ;  /* 0x0000001100117308 */ /* 0x000e620000002000 */
[----:B0-----:R-:W-:Y:S02]  /*1140*/  FADD.FTZ R13, R15, c[0x0][0xd70] ;  /* 0x00035c000f0d7621 */ /* 0x001fe40000010000 */
[----:B------:R-:W-:-:S04]  /*1150*/  FMUL.FTZ R15, R10, c[0x0][0xd64] ;  /* 0x000359000a0f7a20 */ /* 0x000fc80000410000 */
[----:B------:R-:W-:Y:S01]  /*1160*/  FFMA.FTZ R10, R34, c[0x0][0xd5c], R15 ;  /* 0x00035700220a7a23 */ /* 0x000fe2000001000f */
[----:B------:R-:W0:Y:S01]  /*1170*/  MUFU.SQRT R18, R18 ;  /* 0x0000001200127308 */ /* 0x000e220000002000 */
[----:B--2---:R-:W-:Y:S02]  /*1180*/  FADD.FTZ R21, R16, c[0x0][0xd70] ;  /* 0x00035c0010157621 */ /* 0x004fe40000010000 */
[----:B------:R-:W-:Y:S02]  /*1190*/  FMUL.FTZ R12, R10, R11 ;  /* 0x0000000b0a0c7220 */ /* 0x000fe40000410000 */
[----:B-1----:R-:W-:-:S03]  /*11a0*/  FADD.FTZ R27, R17, c[0x0][0xd70] ;  /* 0x00035c00111b7621 */ /* 0x002fc60000010000 */
[----:B------:R-:W1:Y:S01]  /*11b0*/  MUFU.RCP R13, R13 ;  /* 0x0000000d000d7308 */ /* 0x000e620000001000 */
[----:B------:R-:W-:Y:S02]  /*11c0*/  FMUL.FTZ R17, R0, c[0x0][0xd64] ;  /* 0x0003590000117a20 */ /* 0x000fe40000410000 */
[----:B------:R-:W-:Y:S02]  /*11d0*/  FFMA.FTZ R0, R23, c[0x0][0xd5c], R30 ;  /* 0x0003570017007a23 */ /* 0x000fe4000001001e */
[----:B------:R-:W-:Y:S02]  /*11e0*/  FFMA.FTZ R14, R14, c[0x0][0xd5c], R17 ;  /* 0x000357000e0e7a23 */ /* 0x000fe40000010011 */
[----:B0-----:R-:W-:Y:S01]  /*11f0*/  FADD.FTZ R37, R18, c[0x0][0xd70] ;  /* 0x00035c0012257621 */ /* 0x001fe20000010000 */
[----:B------:R-:W0:Y:S01]  /*1200*/  MUFU.RCP R21, R21 ;  /* 0x0000001500157308 */ /* 0x000e220000001000 */
[-C--:B------:R-:W-:Y:S02]  /*1210*/  FMUL.FTZ R16, R0, R11.reuse ;  /* 0x0000000b00107220 */ /* 0x080fe40000410000 */
[----:B------:R-:W-:-:S05]  /*1220*/  FMUL.FTZ R18, R14, R11 ;  /* 0x0000000b0e127220 */ /* 0x000fca0000410000 */
[----:B------:R-:W2:Y:S01]  /*1230*/  MUFU.RCP R27, R27 ;  /* 0x0000001b001b7308 */ /* 0x000ea20000001000 */
[----:B-1----:R-:W-:-:S07]  /*1240*/  FMUL.FTZ R13, R12, R13 ;  /* 0x0000000d0c0d7220 */ /* 0x002fce0000410000 */
[----:B------:R-:W1:Y:S01]  /*1250*/  MUFU.RCP R37, R37 ;  /* 0x0000002500257308 */ /* 0x000e620000001000 */
[----:B0-----:R-:W-:Y:S02]  /*1260*/  FMUL.FTZ R21, R16, R21 ;  /* 0x0000001510157220 */ /* 0x001fe40000410000 */
[----:B--2---:R-:W-:Y:S02]  /*1270*/  FMUL.FTZ R27, R18, R27 ;  /* 0x0000001b121b7220 */ /* 0x004fe40000410000 */
[----:B-1----:R-:W-:-:S03]  /*1280*/  FMUL.FTZ R37, R20, R37 ;  /* 0x0000002514257220 */ /* 0x002fc60000410000 */
.L_x_16:
[C---:B------:R-:W-:Y:S01]  /*1290*/  IADD3 R15, R33.reuse, c[0x0][0x0], RZ ;  /* 0x00000000210f7a10 */ /* 0x040fe20007ffe0ff */
[----:B------:R-:W-:Y:S01]  /*12a0*/  BSSY B0, `(.L_x_17) ;  /* 0x0000012000007945 */ /* 0x000fe20003800000 */
[----:B------:R-:W-:Y:S02]  /*12b0*/  ISETP.GE.AND P1, PT, R33, c[0x0][0x160], PT ;  /* 0x0000580021007a0c */ /* 0x000fe40003f26270 */
[C---:B------:R-:W-:Y:S02]  /*12c0*/  IADD3 R19, R15.reuse, c[0x0][0x0], RZ ;  /* 0x000000000f137a10 */ /* 0x040fe40007ffe0ff */
[----:B------:R-:W-:-:S02]  /*12d0*/  ISETP.GE.AND P4, PT, R15, c[0x0][0x160], PT ;  /* 0x000058000f007a0c */ /* 0x000fc40003f86270 */
[----:B------:R-:W-:Y:S02]  /*12e0*/  ISETP.GE.AND P2, PT, R19, c[0x0][0x160], PT ;  /* 0x0000580013007a0c */ /* 0x000fe40003f46270 */
[-C--:B------:R-:W-:Y:S02]  /*12f0*/  ISETP.GE.OR P1, PT, R33, R28.reuse, P1 ;  /* 0x0000001c2100720c */ /* 0x080fe40000f26670 */
[-C--:B------:R-:W-:Y:S02]  /*1300*/  ISETP.GE.OR P4, PT, R15, R28.reuse, P4 ;  /* 0x0000001c0f00720c */ /* 0x080fe40002786670 */
[----:B------:R-:W-:Y:S01]  /*1310*/  ISETP.GE.OR P2, PT, R19, R28, P2 ;  /* 0x0000001c1300720c */ /* 0x000fe20001746670 */
[----:B------:R-:W-:Y:S07]  /*1320*/  @!P0 BRA `(.L_x_18) ;  /* 0x0000009000008947 */ /* 0x000fee0003800000 */
[----:B------:R-:W-:Y:S01]  /*1330*/  F2FP.PACK_AB R18, R10, R13 ;  /* 0x0000000d0a12723e */ /* 0x000fe200000000ff */
[C---:B------:R-:W-:Y:S01]  /*1340*/  IMAD.WIDE R10, R31.reuse, 0x2, R2 ;  /* 0x000000021f0a7825 */ /* 0x040fe200078e0202 */
[----:B------:R-:W-:Y:S02]  /*1350*/  F2FP.PACK_AB R32, RZ, R32 ;  /* 0x00000020ff20723e */ /* 0x000fe400000000ff */
[----:B------:R-:W-:Y:S01]  /*1360*/  PRMT R20, R18, 0x7632, R20 ;  /* 0x0000763212147816 */ /* 0x000fe20000000014 */
[C---:B------:R-:W-:Y:S01]  /*1370*/  IMAD.WIDE R12, R31.reuse, 0x2, R6 ;  /* 0x000000021f0c7825 */ /* 0x040fe200078e0206 */
[----:B------:R0:W-:Y:S03]  /*1380*/  STG.E.U16 [R10.64], R18 ;  /* 0x000000120a007986 */ /* 0x0001e6000c101508 */
[----:B------:R-:W-:Y:S01]  /*1390*/  IMAD.WIDE R16, R31, 0x2, R8 ;  /* 0x000000021f107825 */ /* 0x000fe200078e0208 */
[----:B------:R0:W-:Y:S04]  /*13a0*/  STG.E.U16 [R12.64], R20 ;  /* 0x000000140c007986 */ /* 0x0001e8000c101508 */
[----:B------:R0:W-:Y:S02]  /*13b0*/  STG.E.U16 [R16.64], R32 ;  /* 0x0000002010007986 */ /* 0x0001e4000c101508 */
.L_x_18:
[----:B------:R-:W-:Y:S05]  /*13c0*/  BSYNC B0 ;  /* 0x0000000000007941 */ /* 0x000fea0003800000 */
.L_x_17:
[----:B------:R-:W-:Y:S01]  /*13d0*/  BSSY B0, `(.L_x_19) ;  /* 0x000000b000007945 */ /* 0x000fe20003800000 */
[----:B------:R-:W-:Y:S05]  /*13e0*/  @P1 BRA `(.L_x_20) ;  /* 0x0000009000001947 */ /* 0x000fea0003800000 */
[----:B------:R-:W-:Y:S01]  /*13f0*/  F2FP.PACK_AB R21, R0, R21 ;  /* 0x000000150015723e */ /* 0x000fe200000000ff */
[----:B0-----:R-:W-:Y:S01]  /*1400*/  IMAD.WIDE R10, R33, 0x2, R2 ;  /* 0x00000002210a7825 */ /* 0x001fe200078e0202 */
[----:B------:R-:W-:-:S02]  /*1410*/  F2FP.PACK_AB R22, RZ, R22 ;  /* 0x00000016ff16723e */ /* 0x000fc400000000ff */
[----:B------:R-:W-:Y:S01]  /*1420*/  PRMT R0, R21, 0x7632, R0 ;  /* 0x0000763215007816 */ /* 0x000fe20000000000 */
[C---:B------:R-:W-:Y:S01]  /*1430*/  IMAD.WIDE R12, R33.reuse, 0x2, R6 ;  /* 0x00000002210c7825 */ /* 0x040fe200078e0206 */
[----:B------:R0:W-:Y:S03]  /*1440*/  STG.E.U16 [R10.64], R21 ;  /* 0x000000150a007986 */ /* 0x0001e6000c101508 */
[----:B------:R-:W-:Y:S01]  /*1450*/  IMAD.WIDE R16, R33, 0x2, R8 ;  /* 0x0000000221107825 */ /* 0x000fe200078e0208 */
[----:B------:R0:W-:Y:S04]  /*1460*/  STG.E.U16 [R12.64], R0 ;  /* 0x000000000c007986 */ /* 0x0001e8000c101508 */
[----:B------:R0:W-:Y:S02]  /*1470*/  STG.E.U16 [R16.64], R22 ;  /* 0x0000001610007986 */ /* 0x0001e4000c101508 */
.L_x_20:
[----:B------:R-:W-:Y:S05]  /*1480*/  BSYNC B0 ;  /* 0x0000000000007941 */ /* 0x000fea0003800000 */
.L_x_19:
        /* <DEDUP_REMOVED lines=11> */
.L_x_22:
[----:B------:R-:W-:Y:S05]  /*1540*/  BSYNC B0 ;  /* 0x0000000000007941 */ /* 0x000fea0003800000 */
.L_x_21:
        /* <DEDUP_REMOVED lines=11> */
.L_x_24:
[----:B------:R-:W-:Y:S05]  /*1600*/  BSYNC B0 ;  /* 0x0000000000007941 */ /* 0x000fea0003800000 */
.L_x_23:
[----:B------:R-:W-:Y:S02]  /*1610*/  ULDC UR5, c[0x0][0x0] ;  /* 0x0000000000057ab9 */ /* 0x000fe40000000800 */
[----:B------:R-:W-:-:S03]  /*1620*/  ULEA UR4, UR5, UR4, 0x2 ;  /* 0x0000000405047291 */ /* 0x000fc6000f8e103f */
[----:B------:R-:W-:Y:S02]  /*1630*/  ULDC UR5, c[0x0][0x160] ;  /* 0x0000580000057ab9 */ /* 0x000fe40000000800 */
[----:B------:R-:W-:Y:S01]  /*1640*/  UISETP.GE.AND UP0, UPT, UR4, UR5, UPT ;  /* 0x000000050400728c */ /* 0x000fe2000bf06270 */
[----:B------:R-:W-:-:S05]  /*1650*/  ISETP.GT.AND P1, PT, R28, UR4, PT ;  /* 0x000000041c007c0c */ /* 0x000fca000bf24270 */
[----:B------:R-:W-:-:S13]  /*1660*/  PLOP3.LUT P0, PT, PT, PT, UP0, 0x80, 0x0 ;  /* 0x000000000000781c */ /* 0x000fda0003f0f008 */
[----:B------:R-:W-:Y:S05]  /*1670*/  @!P0 BRA P1, `(.L_x_25) ;  /* 0xffffeca000008947 */ /* 0x000fea000083ffff */
[----:B------:R-:W-:Y:S05]  /*1680*/  EXIT ;  /* 0x000000000000794d */ /* 0x000fea0003800000 */
.L_x_11:
[----:B------:R-:W0:Y:S02]  /*1690*/  S2R R19, SR_TID.X ;  /* 0x0000000000137919 */ /* 0x000e240000002100 */
[----:B0-----:R-:W-:-:S04]  /*16a0*/  SHF.L.U32 R11, R19, 0x2, RZ ;  /* 0x00000002130b7819 */ /* 0x001fc800000006ff */
[----:B------:R-:W-:-:S04]  /*16b0*/  ISETP.GE.AND P0, PT, R11, c[0x0][0x160], PT ;  /* 0x000058000b007a0c */ /* 0x000fc80003f06270 */
[----:B------:R-:W-:-:S13]  /*16c0*/  ISETP.GE.OR P0, PT, R11, R28, P0 ;  /* 0x0000001c0b00720c */ /* 0x000fda0000706670 */
[----:B------:R-:W-:Y:S05]  /*16d0*/  @P0 EXIT ;  /* 0x000000000000094d */ /* 0x000fea0003800000 */
[----:B------:R-:W-:Y:S02]  /*16e0*/  MOV R18, c[0x0][0xd60] ;  /* 0x0003580000127a02 */ /* 0x000fe40000000f00 */
[----:B------:R-:W-:-:S03]  /*16f0*/  FSETP.NEU.FTZ.AND P0, PT, RZ, c[0x0][0xd78], PT ;  /* 0x00035e00ff007a0b */ /* 0x000fc60003f1d000 */
[----:B------:R-:W-:-:S08]  /*1700*/  FADD.FTZ R18, -R18, 1 ;  /* 0x3f80000012127421 */ /* 0x000fd00000010100 */
.L_x_30:
[----:B------:R-:W-:Y:S02]  /*1710*/  SHF.R.S32.HI R0, RZ, 0x1f, R19 ;  /* 0x0000001fff007819 */ /* 0x000fe40000011413 */
[C---:B0-----:R-:W-:Y:S02]  /*1720*/  @P0 LEA R20, P1, R19.reuse, R4, 0x3 ;  /* 0x0000000413140211 */ /* 0x041fe400078218ff */
[C---:B------:R-:W-:Y:S02]  /*1730*/  SHF.L.U32 R11, R19.reuse, 0x3, RZ ;  /* 0x00000003130b7819 */ /* 0x040fe400000006ff */
[C---:B------:R-:W-:Y:S01]  /*1740*/  @P0 LEA.HI.X R21, R19.reuse, R5, R0, 0x3, P1 ;  /* 0x0000000513150211 */ /* 0x040fe200008f1c00 */
[C---:B------:R-:W-:Y:S01]  /*1750*/  IMAD.WIDE R14, R19.reuse, 0x8, R2 ;  /* 0x00000008130e7825 */ /* 0x040fe200078e0202 */
[----:B------:R-:W-:Y:S02]  /*1760*/  SHF.L.U64.HI R17, R19, 0x3, R0 ;  /* 0x0000000313117819 */ /* 0x000fe40000010200 */
[----:B------:R-:W-:-:S02]  /*1770*/  IADD3 R12, P1, R6, R11, RZ ;  /* 0x0000000b060c7210 */ /* 0x000fc40007f3e0ff */
[----:B------:R-:W2:Y:S01]  /*1780*/  @P0 LDG.E.64 R20, [R20.64] ;  /* 0x0000000814140981 */ /* 0x000ea2000c1e1b00 */
[----:B------:R-:W-:Y:S02]  /*1790*/  IADD3 R10, P2, R8, R11, RZ ;  /* 0x0000000b080a7210 */ /* 0x000fe40007f5e0ff */
[-C--:B------:R-:W-:Y:S01]  /*17a0*/  IADD3.X R13, R7, R17.reuse, RZ, P1, !PT ;  /* 0x00000011070d7210 */ /* 0x080fe20000ffe4ff */
[----:B------:R-:W3:Y:S01]  /*17b0*/  LDG.E.64 R24, [R14.64] ;  /* 0x000000080e187981 */ /* 0x000ee2000c1e1b00 */
[----:B------:R-:W-:-:S03]  /*17c0*/  IADD3.X R11, R9, R17, RZ, P2, !PT ;  /* 0x00000011090b7210 */ /* 0x000fc600017fe4ff */
[----:B------:R-:W4:Y:S04]  /*17d0*/  LDG.E.64 R22, [R12.64] ;  /* 0x000000080c167981 */ /* 0x000f28000c1e1b00 */
[----:B------:R-:W5:Y:S01]  /*17e0*/  LDG.E.64 R16, [R10.64] ;  /* 0x000000080a107981 */ /* 0x000f62000c1e1b00 */
[--C-:B--2---:R-:W-:Y:S02]  /*17f0*/  @P0 SHF.R.U32.HI R0, RZ, 0x10, R21.reuse ;  /* 0x00000010ff000819 */ /* 0x104fe40000011615 */
[C---:B------:R-:W-:Y:S02]  /*1800*/  @P0 SHF.R.U64 R27, R20.reuse, 0x10, R21 ;  /* 0x00000010141b0819 */ /* 0x040fe40000001215 */
[----:B------:R-:W-:Y:S02]  /*1810*/  @P0 PRMT R29, R20, 0x7610, R29 ;  /* 0x00007610141d0816 */ /* 0x000fe4000000001d */
[----:B------:R-:W-:-:S02]  /*1820*/  @P0 PRMT R32, R21, 0x7610, R32 ;  /* 0x0000761015200816 */ /* 0x000fc40000000020 */
[----:B------:R-:W-:Y:S02]  /*1830*/  @P0 PRMT R31, R0, 0x7610, R31 ;  /* 0x00007610001f0816 */ /* 0x000fe4000000001f */
[----:B---3--:R-:W-:Y:S02]  /*1840*/  MOV R20, R25 ;  /* 0x0000001900147202 */ /* 0x008fe40000000f00 */
[----:B------:R-:W-:Y:S02]  /*1850*/  SHF.R.U32.HI R21, RZ, 0x10, R25 ;  /* 0x00000010ff157819 */ /* 0x000fe40000011619 */
[----:B------:R-:W-:Y:S02]  /*1860*/  MOV R0, R24 ;  /* 0x0000001800007202 */ /* 0x000fe40000000f00 */
[----:B------:R-:W-:Y:S02]  /*1870*/  PRMT R32, R32, 0x5410, R20 ;  /* 0x0000541020207816 */ /* 0x000fe40000000014 */
[----:B------:R-:W-:Y:S01]  /*1880*/  PRMT R31, R31, 0x5410, R21 ;  /* 0x000054101f1f7816 */ /* 0x000fe20000000015 */
[----:B------:R-:W-:Y:S01]  /*1890*/  HADD2.F32 R0, -RZ, R0.H0_H0 ;  /* 0x20000000ff007230 */ /* 0x000fe20000004100 */
[----:B----4-:R-:W-:-:S02]  /*18a0*/  SHF.R.U32.HI R21, RZ, 0x10, R23 ;  /* 0x00000010ff157819 */ /* 0x010fc40000011617 */
[----:B-----5:R-:W-:Y:S02]  /*18b0*/  SHF.R.U32.HI R20, RZ, 0x10, R17 ;  /* 0x00000010ff147819 */ /* 0x020fe40000011611 */
[----:B------:R-:W-:Y:S02]  /*18c0*/  @P0 PRMT R26, R27, 0x7610, R26 ;  /* 0x000076101b1a0816 */ /* 0x000fe4000000001a */
[----:B------:R-:W-:Y:S02]  /*18d0*/  SHF.R.U64 R27, R24, 0x10, R25 ;  /* 0x00000010181b7819 */ /* 0x000fe40000001219 */
[----:B------:R-:W-:Y:S02]  /*18e0*/  SHF.R.U64 R25, R22, 0x10, R23 ;  /* 0x0000001016197819 */ /* 0x000fe40000001217 */
[----:B------:R-:W-:Y:S02]  /*18f0*/  SHF.R.U64 R24, R16, 0x10, R17 ;  /* 0x0000001010187819 */ /* 0x000fe40000001211 */
[----:B------:R-:W-:Y:S01]  /*1900*/  PRMT R21, R20, 0x5410, R21 ;  /* 0x0000541014157816 */ /* 0x000fe20000000015 */
[----:B------:R-:W-:Y:S05]  /*1910*/  @!P0 BRA `(.L_x_26) ;  /* 0x0000010000008947 */ /* 0x000fea0003800000 */
[----:B------:R-:W-:Y:S02]  /*1920*/  HADD2.F32 R20, -RZ, R22.H0_H0 ;  /* 0x20000016ff147230 */ /* 0x000fe40000004100 */
[----:B------:R-:W-:-:S02]  /*1930*/  HADD2.F32 R22, -RZ, R23.H0_H0 ;  /* 0x20000017ff167230 */ /* 0x000fc40000004100 */
[----:B------:R-:W-:Y:S02]  /*1940*/  HADD2.F32 R30, -RZ, R17.H0_H0 ;  /* 0x20000011ff1e7230 */ /* 0x000fe40000004100 */
[--C-:B------:R-:W-:Y:S02]  /*1950*/  HADD2.F32 R23, -RZ, R32.reuse.H1_H1 ;  /* 0x30000020ff177230 */ /* 0x100fe40000004100 */
[----:B------:R-:W-:Y:S02]  /*1960*/  HADD2.F32 R17, -RZ, R32.H0_H0 ;  /* 0x20000020ff117230 */ /* 0x000fe40000004100 */
[----:B------:R-:W-:Y:S02]  /*1970*/  HADD2.F32 R32, -RZ, R31.H1_H1 ;  /* 0x3000001fff207230 */ /* 0x000fe40000004100 */
[----:B------:R-:W-:Y:S02]  /*1980*/  HADD2.F32 R33, -RZ, R21.H1_H1 ;  /* 0x30000015ff217230 */ /* 0x000fe40000004100 */
[----:B------:R-:W-:-:S02]  /*1990*/  HADD2.F32 R16, -RZ, R16.H0_H0 ;  /* 0x20000010ff107230 */ /* 0x000fc40000004100 */
[----:B------:R-:W-:Y:S02]  /*19a0*/  HADD2.F32 R29, -RZ, R29.H0_H0 ;  /* 0x2000001dff1d7230 */ /* 0x000fe40000004100 */
[----:B------:R-:W-:Y:S02]  /*19b0*/  HADD2.F32 R27, -RZ, R27.H0_H0 ;  /* 0x2000001bff1b7230 */ /* 0x000fe40000004100 */
[----:B------:R-:W-:Y:S02]  /*19c0*/  HADD2.F32 R26, -RZ, R26.H0_H0 ;  /* 0x2000001aff1a7230 */ /* 0x000fe40000004100 */
[----:B------:R-:W-:Y:S02]  /*19d0*/  HADD2.F32 R25, -RZ, R25.H0_H0 ;  /* 0x20000019ff197230 */ /* 0x000fe40000004100 */
[----:B------:R-:W-:Y:S02]  /*19e0*/  HADD2.F32 R24, -RZ, R24.H0_H0 ;  /* 0x20000018ff187230 */ /* 0x000fe40000004100 */
[----:B------:R-:W-:-:S02]  /*19f0*/  HADD2.F32 R31, -RZ, R31.H0_H0 ;  /* 0x2000001fff1f7230 */ /* 0x000fc40000004100 */
[----:B------:R-:W-:Y:S01]  /*1a00*/  HADD2.F32 R21, -RZ, R21.H0_H0 ;  /* 0x20000015ff157230 */ /* 0x000fe20000004100 */
[----:B------:R-:W-:Y:S05]  /*1a10*/  BRA `(.L_x_27) ;  /* 0x000000f000007947 */ /* 0x000fea0003800000 */
.L_x_26:
[----:B------:R-:W-:Y:S01]  /*1a20*/  HADD2.F32 R20, -RZ, R22.H0_H0 ;  /* 0x20000016ff147230 */ /* 0x000fe20000004100 */
[----:B------:R-:W-:Y:S01]  /*1a30*/  HFMA2.MMA R29, -RZ, RZ, 0, 0 ;  /* 0x00000000ff1d7435 */ /* 0x000fe200000001ff */
[----:B------:R-:W-:Y:S01]  /*1a40*/  HADD2.F32 R22, -RZ, R23.H0_H0 ;  /* 0x20000017ff167230 */ /* 0x000fe20000004100 */
[----:B------:R-:W-:Y:S01]  /*1a50*/  MOV R26, RZ ;  /* 0x000000ff001a7202 */ /* 0x000fe20000000f00 */
[----:B------:R-:W-:Y:S01]  /*1a60*/  HADD2.F32 R30, -RZ, R17.H0_H0 ;  /* 0x20000011ff1e7230 */ /* 0x000fe20000004100 */
[----:B------:R-:W-:Y:S01]  /*1a70*/  HFMA2.MMA R17, -RZ, RZ, 0, 0 ;  /* 0x00000000ff117435 */ /* 0x000fe200000001ff */
[----:B------:R-:W-:Y:S02]  /*1a80*/  HADD2.F32 R23, -RZ, R32.H1_H1 ;  /* 0x30000020ff177230 */ /* 0x000fe40000004100 */
[----:B------:R-:W-:Y:S01]  /*1a90*/  HADD2.F32 R32, -RZ, R31.H1_H1 ;  /* 0x3000001fff207230 */ /* 0x000fe20000004100 */
[----:B------:R-:W-:Y:S01]  /*1aa0*/  MOV R31, RZ ;  /* 0x000000ff001f7202 */ /* 0x000fe20000000f00 */
[----:B------:R-:W-:-:S02]  /*1ab0*/  HADD2.F32 R33, -RZ, R21.H1_H1 ;  /* 0x30000015ff217230 */ /* 0x000fc40000004100 */
[----:B------:R-:W-:Y:S02]  /*1ac0*/  HADD2.F32 R16, -RZ, R16.H0_H0 ;  /* 0x20000010ff107230 */ /* 0x000fe40000004100 */
[----:B------:R-:W-:Y:S02]  /*1ad0*/  HADD2.F32 R27, -RZ, R27.H0_H0 ;  /* 0x2000001bff1b7230 */ /* 0x000fe40000004100 */
[----:B------:R-:W-:Y:S02]  /*1ae0*/  HADD2.F32 R25, -RZ, R25.H0_H0 ;  /* 0x20000019ff197230 */ /* 0x000fe40000004100 */
[----:B------:R-:W-:Y:S02]  /*1af0*/  HADD2.F32 R24, -RZ, R24.H0_H0 ;  /* 0x20000018ff187230 */ /* 0x000fe40000004100 */
[----:B------:R-:W-:Y:S02]  /*1b00*/  HADD2.F32 R21, -RZ, R21.H0_H0 ;  /* 0x20000015ff157230 */ /* 0x000fe40000004100 */
.L_x_27:
[----:B------:R-:W0:Y:S01]  /*1b10*/  MUFU.RCP R34, UR6 ;  /* 0x0000000600227d08 */ /* 0x000e220008001000 */
[----:B------:R-:W-:Y:S01]  /*1b20*/  ISETP.NE.AND P1, PT, RZ, c[0x0][0xd74], PT ;  /* 0x00035d00ff007a0c */ /* 0x000fe20003f25270 */
[----:B0-----:R-:W-:-:S12]  /*1b30*/  FMUL.FTZ R0, R0, R34 ;  /* 0x0000002200007220 */ /* 0x001fd80000410000 */
[----:B------:R-:W-:Y:S05]  /*1b40*/  @!P1 BRA `(.L_x_28) ;  /* 0x0000036000009947 */ /* 0x000fea0003800000 */
[----:B------:R-:W-:Y:S02]  /*1b50*/  FMUL.FTZ R35, R20, c[0x0][0xd5c] ;  /* 0x0003570014237a20 */ /* 0x000fe40000410000 */
[----:B------:R-:W-:Y:S02]  /*1b60*/  FMUL.FTZ R16, R16, c[0x0][0xd60] ;  /* 0x0003580010107a20 */ /* 0x000fe40000410000 */
[----:B------:R-:W-:Y:S02]  /*1b70*/  FFMA.FTZ R20, R0, c[0x0][0xd64], R35 ;  /* 0x0003590000147a23 */ /* 0x000fe40000010023 */
[----:B------:R-:W0:Y:S01]  /*1b80*/  MUFU.RCP R35, c[0x0][0xd6c] ;  /* 0x00035b0000237b08 */ /* 0x000e220000001000 */
[----:B------:R-:W-:Y:S02]  /*1b90*/  FMUL.FTZ R37, R18, R0 ;  /* 0x0000000012257220 */ /* 0x000fe40000410000 */
[----:B------:R-:W-:Y:S02]  /*1ba0*/  FMUL.FTZ R23, R34, R23 ;  /* 0x0000001722177220 */ /* 0x000fe40000410000 */
[----:B------:R-:W-:-:S02]  /*1bb0*/  FFMA.FTZ R16, R0, R37, R16 ;  /* 0x0000002500107223 */ /* 0x000fc40000010010 */
[----:B------:R-:W-:Y:S02]  /*1bc0*/  FMUL.FTZ R37, R34, R27 ;  /* 0x0000001b22257220 */ /* 0x000fe40000410000 */
[----:B------:R-:W-:Y:S02]  /*1bd0*/  FMUL.FTZ R0, R24, c[0x0][0xd60] ;  /* 0x0003580018007a20 */ /* 0x000fe40000410000 */
[----:B------:R-:W-:Y:S02]  /*1be0*/  FMUL.FTZ R24, R18, R37 ;  /* 0x0000002512187220 */ /* 0x000fe40000410000 */
[----:B------:R-:W-:Y:S02]  /*1bf0*/  FMUL.FTZ R27, R34, R32 ;  /* 0x00000020221b7220 */ /* 0x000fe40000410000 */
[----:B------:R-:W-:Y:S02]  /*1c00*/  FFMA.FTZ R24, R37, R24, R0 ;  /* 0x0000001825187223 */ /* 0x000fe40000010000 */
[----:B0-----:R-:W-:-:S02]  /*1c10*/  FMUL.FTZ R0, R16, R35 ;  /* 0x0000002310007220 */ /* 0x001fc40000410000 */
[----:B------:R-:W-:Y:S02]  /*1c20*/  FMUL.FTZ R32, R25, c[0x0][0xd5c] ;  /* 0x0003570019207a20 */ /* 0x000fe40000410000 */
[----:B------:R-:W-:Y:S02]  /*1c30*/  FMUL.FTZ R22, R22, c[0x0][0xd5c] ;  /* 0x0003570016167a20 */ /* 0x000fe40000410000 */
[----:B------:R-:W0:Y:S01]  /*1c40*/  MUFU.SQRT R0, R0 ;  /* 0x0000000000007308 */ /* 0x000e220000002000 */
[----:B------:R-:W-:Y:S02]  /*1c50*/  FFMA.FTZ R25, R37, c[0x0][0xd64], R32 ;  /* 0x0003590025197a23 */ /* 0x000fe40000010020 */
[----:B------:R-:W-:Y:S02]  /*1c60*/  FMUL.FTZ R32, R30, c[0x0][0xd60] ;  /* 0x000358001e207a20 */ /* 0x000fe40000410000 */
[----:B------:R-:W-:Y:S02]  /*1c70*/  FMUL.FTZ R30, R18, R23 ;  /* 0x00000017121e7220 */ /* 0x000fe40000410000 */
[----:B------:R-:W-:-:S02]  /*1c80*/  FFMA.FTZ R22, R23, c[0x0][0xd64], R22 ;  /* 0x0003590017167a23 */ /* 0x000fc40000010016 */
[----:B------:R-:W-:Y:S02]  /*1c90*/  FFMA.FTZ R30, R23, R30, R32 ;  /* 0x0000001e171e7223 */ /* 0x000fe40000010020 */
[----:B------:R-:W1:Y:S01]  /*1ca0*/  MUFU.RCP R23, c[0x0][0xd68] ;  /* 0x00035a0000177b08 */ /* 0x000e620000001000 */
[----:B------:R-:W-:Y:S02]  /*1cb0*/  FMUL.FTZ R21, R21, c[0x0][0xd60] ;  /* 0x0003580015157a20 */ /* 0x000fe40000410000 */
[----:B------:R-:W-:Y:S02]  /*1cc0*/  FMUL.FTZ R36, R33, c[0x0][0xd5c] ;  /* 0x0003570021247a20 */ /* 0x000fe40000410000 */
[----:B0-----:R-:W-:Y:S02]  /*1cd0*/  FADD.FTZ R34, R0, c[0x0][0xd70] ;  /* 0x00035c0000227621 */ /* 0x001fe40000010000 */
[----:B------:R-:W-:Y:S02]  /*1ce0*/  FMUL.FTZ R0, R18, R27 ;  /* 0x0000001b12007220 */ /* 0x000fe40000410000 */
[----:B------:R-:W0:Y:S01]  /*1cf0*/  MUFU.RCP R32, R34 ;  /* 0x0000002200207308 */ /* 0x000e220000001000 */
[----:B------:R-:W-:-:S02]  /*1d00*/  FMUL.FTZ R37, R30, R35 ;  /* 0x000000231e257220 */ /* 0x000fc40000410000 */
[C---:B------:R-:W-:Y:S02]  /*1d10*/  FFMA.FTZ R0, R27.reuse, R0, R21 ;  /* 0x000000001b007223 */ /* 0x040fe40000010015 */
[----:B------:R-:W-:Y:S02]  /*1d20*/  FFMA.FTZ R27, R27, c[0x0][0xd64], R36 ;  /* 0x000359001b1b7a23 */ /* 0x000fe40000010024 */
[----:B------:R-:W-:Y:S02]  /*1d30*/  FMUL.FTZ R36, R24, R35 ;  /* 0x0000002318247220 */ /* 0x000fe40000410000 */
[----:B-1----:R-:W-:Y:S02]  /*1d40*/  FMUL.FTZ R33, R20, R23 ;  /* 0x0000001714217220 */ /* 0x002fe40000410000 */
[----:B------:R-:W1:Y:S01]  /*1d50*/  MUFU.SQRT R21, R36 ;  /* 0x0000002400157308 */ /* 0x000e620000002000 */
[----:B------:R-:W-:Y:S02]  /*1d60*/  FMUL.FTZ R35, R0, R35 ;  /* 0x0000002300237220 */ /* 0x000fe40000410000 */
[----:B0-----:R-:W-:-:S05]  /*1d70*/  FMUL.FTZ R32, R33, R32 ;  /* 0x0000002021207220 */ /* 0x001fca0000410000 */
[----:B------:R-:W0:Y:S01]  /*1d80*/  MUFU.SQRT R33, R37 ;  /* 0x0000002500217308 */ /* 0x000e220000002000 */
[----:B------:R-:W-:Y:S02]  /*1d90*/  FFMA.FTZ R29, R29, c[0x0][0xd78], R32 ;  /* 0x00035e001d1d7a23 */ /* 0x000fe40000010020 */
[----:B------:R-:W-:-:S05]  /*1da0*/  FMUL.FTZ R32, R25, R23 ;  /* 0x0000001719207220 */ /* 0x000fca0000410000 */
[----:B------:R-:W2:Y:S01]  /*1db0*/  MUFU.SQRT R34, R35 ;  /* 0x0000002300227308 */ /* 0x000ea20000002000 */
[----:B-1----:R-:W-:-:S07]  /*1dc0*/  FADD.FTZ R21, R21, c[0x0][0xd70] ;  /* 0x00035c0015157621 */ /* 0x002fce0000010000 */
[----:B------:R-:W1:Y:S01]  /*1dd0*/  MUFU.RCP R21, R21 ;  /* 0x0000001500157308 */ /* 0x000e620000001000 */
[----:B0-----:R-:W-:Y:S02]  /*1de0*/  FADD.FTZ R33, R33, c[0x0][0xd70] ;  /* 0x00035c0021217621 */ /* 0x001fe40000010000 */
[----:B--2---:R-:W-:-:S05]  /*1df0*/  FADD.FTZ R34, R34, c[0x0][0xd70] ;  /* 0x00035c0022227621 */ /* 0x004fca0000010000 */
[----:B------:R-:W0:Y:S01]  /*1e00*/  MUFU.RCP R33, R33 ;  /* 0x0000002100217308 */ /* 0x000e220000001000 */
[----:B-1----:R-:W-:-:S07]  /*1e10*/  FMUL.FTZ R35, R32, R21 ;  /* 0x0000001520237220 */ /* 0x002fce0000410000 */
[----:B------:R-:W1:Y:S01]  /*1e20*/  MUFU.RCP R34, R34 ;  /* 0x0000002200227308 */ /* 0x000e620000001000 */
[-C--:B------:R-:W-:Y:S02]  /*1e30*/  FMUL.FTZ R32, R22, R23.reuse ;  /* 0x0000001716207220 */ /* 0x080fe40000410000 */
[----:B------:R-:W-:Y:S02]  /*1e40*/  FMUL.FTZ R23, R27, R23 ;  /* 0x000000171b177220 */ /* 0x000fe40000410000 */
[----:B------:R-:W-:Y:S02]  /*1e50*/  FFMA.FTZ R26, R26, c[0x0][0xd78], R35 ;  /* 0x00035e001a1a7a23 */ /* 0x000fe40000010023 */
[----:B0-----:R-:W-:-:S04]  /*1e60*/  FMUL.FTZ R32, R32, R33 ;  /* 0x0000002120207220 */ /* 0x001fc80000410000 */
[----:B------:R-:W-:Y:S02]  /*1e70*/  FFMA.FTZ R32, R17, c[0x0][0xd78], R32 ;  /* 0x00035e0011207a23 */ /* 0x000fe40000010020 */
[----:B-1----:R-:W-:-:S04]  /*1e80*/  FMUL.FTZ R36, R23, R34 ;  /* 0x0000002217247220 */ /* 0x002fc80000410000 */
[----:B------:R-:W-:Y:S01]  /*1e90*/  FFMA.FTZ R31, R31, c[0x0][0xd78], R36 ;  /* 0x00035e001f1f7a23 */ /* 0x000fe20000010024 */
[----:B------:R-:W-:Y:S05]  /*1ea0*/  BRA `(.L_x_29) ;  /* 0x0000035000007947 */ /* 0x000fea0003800000 */
.L_x_28:
[C---:B------:R-:W-:Y:S02]  /*1eb0*/  FMUL.FTZ R27, R34.reuse, R27 ;  /* 0x0000001b221b7220 */ /* 0x040fe40000410000 */
[----:B------:R-:W-:Y:S02]  /*1ec0*/  FFMA.FTZ R29, R29, c[0x0][0xd78], R0 ;  /* 0x00035e001d1d7a23 */ /* 0x000fe40000010000 */
[----:B------:R-:W-:Y:S02]  /*1ed0*/  FMUL.FTZ R0, R34, R23 ;  /* 0x0000001722007220 */ /* 0x000fe40000410000 */
[----:B------:R-:W-:Y:S02]  /*1ee0*/  FFMA.FTZ R23, R26, c[0x0][0xd78], R27 ;  /* 0x00035e001a177a23 */ /* 0x000fe4000001001b */
[----:B------:R-:W-:Y:S01]  /*1ef0*/  FMUL.FTZ R26, R18, R29 ;  /* 0x0000001d121a7220 */ /* 0x000fe20000410000 */
[----:B------:R-:W0:Y:S01]  /*1f00*/  MUFU.RCP R27, c[0x0][0xd6c] ;  /* 0x00035b00001b7b08 */ /* 0x000e220000001000 */
[----:B------:R-:W-:-:S02]  /*1f10*/  FMUL.FTZ R35, R29, c[0x0][0xd64] ;  /* 0x000359001d237a20 */ /* 0x000fc40000410000 */
[----:B------:R-:W-:Y:S02]  /*1f20*/  FMUL.FTZ R29, R29, R26 ;  /* 0x0000001a1d1d7220 */ /* 0x000fe40000410000 */
[----:B------:R-:W-:Y:S02]  /*1f30*/  FFMA.FTZ R17, R17, c[0x0][0xd78], R0 ;  /* 0x00035e0011117a23 */ /* 0x000fe40000010000 */
[----:B------:R-:W-:Y:S02]  /*1f40*/  FMUL.FTZ R0, R18, R23 ;  /* 0x0000001712007220 */ /* 0x000fe40000410000 */
[----:B------:R-:W-:Y:S02]  /*1f50*/  FMUL.FTZ R32, R34, R32 ;  /* 0x0000002022207220 */ /* 0x000fe40000410000 */
[----:B------:R-:W-:Y:S02]  /*1f60*/  FFMA.FTZ R16, R16, c[0x0][0xd60], R29 ;  /* 0x0003580010107a23 */ /* 0x000fe4000001001d */
[----:B------:R-:W-:-:S02]  /*1f70*/  FMUL.FTZ R29, R23, R0 ;  /* 0x00000000171d7220 */ /* 0x000fc40000410000 */
[----:B------:R-:W-:Y:S02]  /*1f80*/  FMUL.FTZ R0, R18, R17 ;  /* 0x0000001112007220 */ /* 0x000fe40000410000 */
[----:B------:R-:W-:Y:S02]  /*1f90*/  FFMA.FTZ R31, R31, c[0x0][0xd78], R32 ;  /* 0x00035e001f1f7a23 */ /* 0x000fe40000010020 */
[----:B------:R-:W-:Y:S02]  /*1fa0*/  FFMA.FTZ R24, R24, c[0x0][0xd60], R29 ;  /* 0x0003580018187a23 */ /* 0x000fe4000001001d */
[----:B------:R-:W-:Y:S02]  /*1fb0*/  FMUL.FTZ R29, R17, R0 ;  /* 0x00000000111d7220 */ /* 0x000fe40000410000 */
[----:B------:R-:W-:Y:S02]  /*1fc0*/  FMUL.FTZ R0, R18, R31 ;  /* 0x0000001f12007220 */ /* 0x000fe40000410000 */
[----:B0-----:R-:W-:-:S02]  /*1fd0*/  FMUL.FTZ R26, R16, R27 ;  /* 0x0000001b101a7220 */ /* 0x001fc40000410000 */
[----:B------:R-:W-:Y:S02]  /*1fe0*/  FMUL.FTZ R0, R31, R0 ;  /* 0x000000001f007220 */ /* 0x000fe40000410000 */
[----:B------:R-:W-:Y:S02]  /*1ff0*/  FFMA.FTZ R30, R30, c[0x0][0xd60], R29 ;  /* 0x000358001e1e7a23 */ /* 0x000fe4000001001d */
[----:B------:R-:W-:Y:S01]  /*2000*/  FFMA.FTZ R0, R21, c[0x0][0xd60], R0 ;  /* 0x0003580015007a23 */ /* 0x000fe20000010000 */
[----:B------:R-:W0:Y:S01]  /*2010*/  MUFU.SQRT R26, R26 ;  /* 0x0000001a001a7308 */ /* 0x000e220000002000 */
[-C--:B------:R-:W-:Y:S02]  /*2020*/  FMUL.FTZ R34, R24, R27.reuse ;  /* 0x0000001b18227220 */ /* 0x080fe40000410000 */
[----:B------:R-:W-:Y:S02]  /*2030*/  FFMA.FTZ R20, R20, c[0x0][0xd5c], R35 ;  /* 0x0003570014147a23 */ /* 0x000fe40000010023 */
[----:B------:R-:W-:-:S02]  /*2040*/  FMUL.FTZ R35, R30, R27 ;  /* 0x0000001b1e237220 */ /* 0x000fc40000410000 */
[----:B------:R-:W-:Y:S01]  /*2050*/  FMUL.FTZ R27, R0, R27 ;  /* 0x0000001b001b7220 */ /* 0x000fe20000410000 */
[----:B------:R-:W1:Y:S01]  /*2060*/  MUFU.SQRT R34, R34 ;  /* 0x0000002200227308 */ /* 0x000e620000002000 */
[----:B------:R-:W-:-:S07]  /*2070*/  FMUL.FTZ R36, R31, c[0x0][0xd64] ;  /* 0x000359001f247a20 */ /* 0x000fce0000410000 */
[----:B------:R-:W2:Y:S01]  /*2080*/  MUFU.SQRT R32, R35 ;  /* 0x0000002300207308 */ /* 0x000ea20000002000 */
[----:B0-----:R-:W-:-:S07]  /*2090*/  FADD.FTZ R29, R26, c[0x0][0xd70] ;  /* 0x00035c001a1d7621 */ /* 0x001fce0000010000 */
[----:B------:R-:W0:Y:S01]  /*20a0*/  MUFU.SQRT R27, R27 ;  /* 0x0000001b001b7308 */ /* 0x000e220000002000 */
[----:B-1----:R-:W-:-:S07]  /*20b0*/  FADD.FTZ R26, R34, c[0x0][0xd70] ;  /* 0x00035c00221a7621 */ /* 0x002fce0000010000 */
[----:B------:R-:W1:Y:S01]  /*20c0*/  MUFU.RCP R21, c[0x0][0xd68] ;  /* 0x00035a0000157b08 */ /* 0x000e620000001000 */
[----:B--2---:R-:W-:Y:S02]  /*20d0*/  FADD.FTZ R34, R32, c[0x0][0xd70] ;  /* 0x00035c0020227621 */ /* 0x004fe40000010000 */
[----:B------:R-:W-:-:S04]  /*20e0*/  FMUL.FTZ R32, R23, c[0x0][0xd64] ;  /* 0x0003590017207a20 */ /* 0x000fc80000410000 */
[----:B------:R-:W-:Y:S01]  /*20f0*/  FFMA.FTZ R25, R25, c[0x0][0xd5c], R32 ;  /* 0x0003570019197a23 */ /* 0x000fe20000010020 */
[----:B------:R-:W2:Y:S01]  /*2100*/  MUFU.RCP R29, R29 ;  /* 0x0000001d001d7308 */ /* 0x000ea20000001000 */
[----:B0-----:R-:W-:Y:S02]  /*2110*/  FADD.FTZ R35, R27, c[0x0][0xd70] ;  /* 0x00035c001b237621 */ /* 0x001fe40000010000 */
[----:B------:R-:W-:-:S04]  /*2120*/  FMUL.FTZ R27, R17, c[0x0][0xd64] ;  /* 0x00035900111b7a20 */ /* 0x000fc80000410000 */
[----:B------:R-:W-:Y:S01]  /*2130*/  FFMA.FTZ R22, R22, c[0x0][0xd5c], R27 ;  /* 0x0003570016167a23 */ /* 0x000fe2000001001b */
[----:B------:R-:W0:Y:S01]  /*2140*/  MUFU.RCP R26, R26 ;  /* 0x0000001a001a7308 */ /* 0x000e220000001000 */
[-C--:B-1----:R-:W-:Y:S02]  /*2150*/  FMUL.FTZ R32, R20, R21.reuse ;  /* 0x0000001514207220 */ /* 0x082fe40000410000 */
[----:B------:R-:W-:Y:S02]  /*2160*/  FFMA.FTZ R27, R33, c[0x0][0xd5c], R36 ;  /* 0x00035700211b7a23 */ /* 0x000fe40000010024 */
[----:B------:R-:W-:-:S03]  /*2170*/  FMUL.FTZ R31, R25, R21 ;  /* 0x00000015191f7220 */ /* 0x000fc60000410000 */
[----:B------:R1:W3:Y:S01]  /*2180*/  MUFU.RCP R23, R34 ;  /* 0x0000002200177308 */ /* 0x0002e20000001000 */
[----:B--2---:R-:W-:Y:S02]  /*2190*/  FMUL.FTZ R29, R32, R29 ;  /* 0x0000001d201d7220 */ /* 0x004fe40000410000 */
[----:B------:R-:W-:-:S05]  /*21a0*/  FMUL.FTZ R32, R22, R21 ;  /* 0x0000001516207220 */ /* 0x000fca0000410000 */
[----:B------:R-:W2:Y:S01]  /*21b0*/  MUFU.RCP R17, R35 ;  /* 0x0000002300117308 */ /* 0x000ea20000001000 */
[----:B-1----:R-:W-:Y:S02]  /*21c0*/  FMUL.FTZ R34, R27, R21 ;  /* 0x000000151b227220 */ /* 0x002fe40000410000 */
[----:B0-----:R-:W-:Y:S02]  /*21d0*/  FMUL.FTZ R26, R31, R26 ;  /* 0x0000001a1f1a7220 */ /* 0x001fe40000410000 */
[----:B---3--:R-:W-:Y:S02]  /*21e0*/  FMUL.FTZ R32, R32, R23 ;  /* 0x0000001720207220 */ /* 0x008fe40000410000 */
[----:B--2---:R-:W-:Y:S02]  /*21f0*/  FMUL.FTZ R31, R34, R17 ;  /* 0x00000011221f7220 */ /* 0x004fe40000410000 */
.L_x_29:
[----:B------:R-:W0:Y:S01]  /*2200*/  F2F.F16.F32 R21, R25 ;  /* 0x0000001900157304 */ /* 0x000e220000200800 */
[----:B------:R-:W-:-:S07]  /*2210*/  IADD3 R19, R19, c[0x0][0x0], RZ ;  /* 0x0000000013137a10 */ /* 0x000fce0007ffe0ff */
[----:B------:R0:W1:Y:S08]  /*2220*/  F2F.F16.F32 R17, R20 ;  /* 0x0000001400117304 */ /* 0x0000700000200800 */
[----:B------:R-:W-:Y:S01]  /*2230*/  F2F.F16.F32 R26, R26 ;  /* 0x0000001a001a7304 */ /* 0x000fe20000200800 */
[----:B0-----:R-:W-:-:S07]  /*2240*/  IMAD.WIDE.U32 R20, R21, 0x10000, RZ ;  /* 0x0001000015147825 */ /* 0x001fce00078e00ff */
[----:B------:R-:W-:Y:S01]  /*2250*/  F2F.F16.F32 R32, R32 ;  /* 0x0000002000207304 */ /* 0x000fe20000200800 */
[----:B-1----:R-:W-:-:S07]  /*2260*/  LOP3.LUT R20, R20, R17, RZ, 0xfc, !PT ;  /* 0x0000001114147212 */ /* 0x002fce00078efcff */
[----:B------:R-:W-:Y:S08]  /*2270*/  F2F.F16.F32 R22, R22 ;  /* 0x0000001600167304 */ /* 0x000ff00000200800 */
[----:B------:R-:W0:Y:S08]  /*2280*/  F2F.F16.F32 R27, R27 ;  /* 0x0000001b001b7304 */ /* 0x000e300000200800 */
[----:B------:R-:W1:Y:S08]  /*2290*/  F2F.F16.F32 R31, R31 ;  /* 0x0000001f001f7304 */ /* 0x000e700000200800 */
[----:B------:R2:W3:Y:S01]  /*22a0*/  F2F.F16.F32 R23, R24 ;  /* 0x0000001800177304 */ /* 0x0004e20000200800 */
[----:B0-----:R-:W-:-:S04]  /*22b0*/  PRMT R37, R22, 0x5410, R27 ;  /* 0x0000541016257816 */ /* 0x001fc8000000001b */
[----:B------:R-:W-:-:S03]  /*22c0*/  LOP3.LUT R21, R37, R21, RZ, 0xfc, !PT ;  /* 0x0000001525157212 */ /* 0x000fc600078efcff */
[----:B------:R-:W-:Y:S01]  /*22d0*/  F2F.F16.F32 R30, R30 ;  /* 0x0000001e001e7304 */ /* 0x000fe20000200800 */
[----:B--2---:R-:W-:Y:S01]  /*22e0*/  IMAD.WIDE.U32 R24, R26, 0x10000, RZ ;  /* 0x000100001a187825 */ /* 0x004fe200078e00ff */
[----:B-1----:R-:W-:-:S04]  /*22f0*/  PRMT R17, R32, 0x5410, R31 ;  /* 0x0000541020117816 */ /* 0x002fc8000000001f */
[----:B------:R-:W-:Y:S02]  /*2300*/  LOP3.LUT R25, R17, R25, RZ, 0xfc, !PT ;  /* 0x0000001911197212 */ /* 0x000fe400078efcff */
[----:B------:R-:W0:Y:S01]  /*2310*/  F2F.F16.F32 R35, R0 ;  /* 0x0000000000237304 */ /* 0x000e220000200800 */
[----:B---3--:R-:W-:-:S07]  /*2320*/  IMAD.WIDE.U32 R22, R23, 0x10000, RZ ;  /* 0x0001000017167825 */ /* 0x008fce00078e00ff */
[----:B------:R-:W1:Y:S08]  /*2330*/  F2F.F16.F32 R29, R29 ;  /* 0x0000001d001d7304 */ /* 0x000e700000200800 */
[----:B------:R-:W2:Y:S01]  /*2340*/  F2F.F16.F32 R33, R16 ;  /* 0x0000001000217304 */ /* 0x000ea20000200800 */
[----:B0-----:R-:W-:-:S04]  /*2350*/  PRMT R35, R30, 0x5410, R35 ;  /* 0x000054101e237816 */ /* 0x001fc80000000023 */
[----:B------:R-:W-:Y:S02]  /*2360*/  LOP3.LUT R17, R35, R23, RZ, 0xfc, !PT ;  /* 0x0000001723117212 */ /* 0x000fe400078efcff */
[----:B------:R-:W-:Y:S02]  /*2370*/  SHF.L.U32 R23, R19, 0x2, RZ ;  /* 0x0000000213177819 */ /* 0x000fe400000006ff */
[----:B-1----:R-:W-:Y:S02]  /*2380*/  LOP3.LUT R24, R24, R29, RZ, 0xfc, !PT ;  /* 0x0000001d18187212 */ /* 0x002fe400078efcff */
[C---:B------:R-:W-:Y:S02]  /*2390*/  ISETP.GE.AND P1, PT, R23.reuse, c[0x0][0x160], PT ;  /* 0x0000580017007a0c */ /* 0x040fe40003f26270 */
[----:B------:R-:W-:Y:S01]  /*23a0*/  ISETP.LT.AND P2, PT, R23, R28, PT ;  /* 0x0000001c1700720c */ /* 0x000fe20003f41270 */
[----:B------:R0:W-:Y:S01]  /*23b0*/  STG.E.64 [R14.64], R24 ;  /* 0x000000180e007986 */ /* 0x0001e2000c101b08 */
[----:B--2---:R-:W-:-:S03]  /*23c0*/  LOP3.LUT R16, R22, R33, RZ, 0xfc, !PT ;  /* 0x0000002116107212 */ /* 0x004fc600078efcff */
[----:B------:R0:W-:Y:S04]  /*23d0*/  STG.E.64 [R12.64], R20 ;  /* 0x000000140c007986 */ /* 0x0001e8000c101b08 */
[----:B------:R0:W-:Y:S04]  /*23e0*/  STG.E.64 [R10.64], R16 ;  /* 0x000000100a007986 */ /* 0x0001e8000c101b08 */
[----:B------:R-:W-:Y:S05]  /*23f0*/  @!P1 BRA P2, `(.L_x_30) ;  /* 0xfffff31000009947 */ /* 0x000fea000103ffff */
[----:B------:R-:W-:Y:S05]  /*2400*/  EXIT ;  /* 0x000000000000794d */ /* 0x000fea0003800000 */
.L_x_31:
        /* <DEDUP_REMOVED lines=15> */
.L_x_46:


//--------------------- .text._Z25multi_tensor_apply_kernelI18TensorListMetadataILi4EE17LAMBStage1FunctorIfEJffffff10adamMode_tfPffEEvlPViT_T0_DpT1_ --------------------------
	.section	.text._Z25multi_tensor_apply_kernelI18TensorListMetadataILi4EE17LAMBStage1FunctorIfEJffffff10adamMode_tfPffEEvlPViT_T0_DpT1_,"ax",@progbits
	.sectioninfo	@"SHI_REGISTERS=48"
	.align	128
        .global         _Z25multi_tensor_apply_kernelI18TensorListMetadataILi4EE17LAMBStage1FunctorIfEJffffff10adamMode_tfPffEEvlPViT_T0_DpT1_
        .type           _Z25multi_tensor_apply_kernelI18TensorListMetadataILi4EE17LAMBStage1FunctorIfEJffffff10adamMode_tfPffEEvlPViT_T0_DpT1_,@function
        .size           _Z25multi_tensor_apply_kernelI18TensorListMetadataILi4EE17LAMBStage1FunctorIfEJffffff10adamMode_tfPffEEvlPViT_T0_DpT1_,(.L_x_47 - _Z25multi_tensor_apply_kernelI18TensorListMetadataILi4EE17LAMBStage1FunctorIfEJffffff10adamMode_tfPffEEvlPViT_T0_DpT1_)
        .other          _Z25multi_tensor_apply_kernelI18TensorListMetadataILi4EE17LAMBStage1FunctorIfEJffffff10adamMode_tfPffEEvlPViT_T0_DpT1_,@"STO_CUDA_ENTRY STV_DEFAULT"
_Z25multi_tensor_apply_kernelI18TensorListMetadataILi4EE17LAMBStage1FunctorIfEJffffff10adamMode_tfPffEEvlPViT_T0_DpT1_:
.text._Z25multi_tensor_apply_kernelI18TensorListMetadataILi4EE17LAMBStage1FunctorIfEJffffff10adamMode_tfPffEEvlPViT_T0_DpT1_:
[----:B------:R-:W-:Y:S02]  /*0000*/  MOV R1, c[0x0][0x28] ;  /* 0x00000a0000017a02 */ /* 0x000fe40000000f00 */
[----:B------:R-:W-:Y:S01]  /*0010*/  MOV R3, c[0x0][0xd84] ;  /* 0x0003610000037a02 */ /* 0x000fe20000000f00 */
[----:B------:R-:W-:Y:S01]  /*0020*/  ULDC.64 UR4, c[0x0][0x118] ;  /* 0x0000460000047ab9 */ /* 0x000fe20000000a00 */
[----:B------:R-:W-:-:S05]  /*0030*/  MOV R2, c[0x0][0xd80] ;  /* 0x0003600000027a02 */ /* 0x000fca0000000f00 */
[----:B------:R0:W2:Y:S01]  /*0040*/  LDG.E R3, [R2.64] ;  /* 0x0000000402037981 */ /* 0x0000a2000c1e1900 */
[----:B------:R-:W-:-:S03]  /*0050*/  HFMA2.MMA R5, -RZ, RZ, 0, 2.384185791015625e-07 ;  /* 0x00000004ff057435 */ /* 0x000fc600000001ff */
        /* <DEDUP_REMOVED lines=8> */
[----:B------:R-:W3:Y:S08]  /*00e0*/  LDC.64 R14, c[0x0][R5+0x160] ;  /* 0x00005800050e7b82 */ /* 0x000ef00000000a00 */
[----:B------:R-:W4:Y:S01]  /*00f0*/  LDC.64 R16, c[0x0][R5+0x280] ;  /* 0x0000a00005107b82 */ /* 0x000f220000000a00 */
[----:B-1----:R-:W-:-:S07]  /*0100*/  IADD3 R0, R0, -R7, RZ ;  /* 0x8000000700007210 */ /* 0x002fce0007ffe0ff */
[----:B------:R-:W1:Y:S01]  /*0110*/  LDC.64 R18, c[0x0][R5+0x3a0] ;  /* 0x0000e80005127b82 */ /* 0x000e620000000a00 */
[----:B0-----:R-:W-:Y:S01]  /*0120*/  LOP3.LUT R2, R0, c[0x0][0x160], RZ, 0xfc, !PT ;  /* 0x0000580000027a12 */ /* 0x001fe200078efcff */
[----:B---3--:R-:W-:-:S06]  /*0130*/  IMAD.WIDE R14, R7, 0x4, R14 ;  /* 0x00000004070e7825 */ /* 0x008fcc00078e020e */
[----:B------:R-:W0:Y:S01]  /*0140*/  LDC.64 R20, c[0x0][R5+0x4c0] ;  /* 0x0001300005147b82 */ /* 0x000e220000000a00 */
[----:B------:R-:W-:Y:S01]  /*0150*/  LOP3.LUT P0, RZ, R2, 0x3, RZ, 0xc0, !PT ;  /* 0x0000000302ff7812 */ /* 0x000fe2000780c0ff */
[----:B------:R-:W-:Y:S01]  /*0160*/  HFMA2.MMA R2, -RZ, RZ, 1.875, 0 ;  /* 0x3f800000ff027435 */ /* 0x000fe200000001ff */
[----:B------:R-:W-:Y:S01]  /*0170*/  LOP3.LUT P1, RZ, R14, 0xf, RZ, 0xc0, !PT ;  /* 0x0000000f0eff7812 */ /* 0x000fe2000782c0ff */
[----:B----4-:R-:W-:-:S03]  /*0180*/  IMAD.WIDE R16, R7, 0x4, R16 ;  /* 0x0000000407107825 */ /* 0x010fc600078e0210 */
[----:B------:R-:W-:Y:S01]  /*0190*/  PLOP3.LUT P0, PT, P0, P1, PT, 0xa8, 0x0 ;  /* 0x000000000000781c */ /* 0x000fe20000703570 */
[----:B-1----:R-:W-:-:S04]  /*01a0*/  IMAD.WIDE R18, R7, 0x4, R18 ;  /* 0x0000000407127825 */ /* 0x002fc800078e0212 */
[----:B0-----:R-:W-:Y:S01]  /*01b0*/  IMAD.WIDE R20, R7, 0x4, R20 ;  /* 0x0000000407147825 */ /* 0x001fe200078e0214 */
[----:B--2---:R-:W-:-:S13]  /*01c0*/  FSETP.GT.FTZ.AND P2, PT, R3, c[0x0][0xd88], PT ;  /* 0x0003620003007a0b */ /* 0x004fda0003f54000 */
[----:B------:R-:W0:Y:S02]  /*01d0*/  @P2 MUFU.RCP R6, c[0x0][0xd88] ;  /* 0x0003620000062b08 */ /* 0x000e240000001000 */
[----:B0-----:R-:W-:Y:S01]  /*01e0*/  @P2 FMUL.FTZ R2, R3, R6 ;  /* 0x0000000603022220 */ /* 0x001fe20000410000 */
[----:B------:R-:W-:Y:S05]  /*01f0*/  @P0 BRA `(.L_x_32) ;  /* 0x0000005000000947 */ /* 0x000fea0003800000 */
[----:B------:R-:W-:Y:S02]  /*0200*/  LOP3.LUT P0, RZ, R16, 0xf, RZ, 0xc0, !PT ;  /* 0x0000000f10ff7812 */ /* 0x000fe4000780c0ff */
[----:B------:R-:W-:Y:S02]  /*0210*/  LOP3.LUT P1, RZ, R18, 0xf, RZ, 0xc0, !PT ;  /* 0x0000000f12ff7812 */ /* 0x000fe4000782c0ff */
[----:B------:R-:W-:-:S04]  /*0220*/  LOP3.LUT P2, RZ, R20, 0xf, RZ, 0xc0, !PT ;  /* 0x0000000f14ff7812 */ /* 0x000fc8000784c0ff */
[----:B------:R-:W-:-:S13]  /*0230*/  PLOP3.LUT P0, PT, P0, P1, P2, 0x1, 0x0 ;  /* 0x000000000000781c */ /* 0x000fda0000702021 */
[----:B------:R-:W-:Y:S05]  /*0240*/  @P0 BRA `(.L_x_33) ;  /* 0x0000103000000947 */ /* 0x000fea0003800000 */
.L_x_32:
[----:B------:R-:W-:-:S04]  /*0250*/  MOV R3, 0x1 ;  /* 0x0000000100037802 */ /* 0x000fc80000000f00 */
[----:B------:R-:W-:-:S04]  /*0260*/  ISETP.LE.AND P0, PT, R3, c[0x0][0x160], PT ;  /* 0x0000580003007a0c */ /* 0x000fc80003f03270 */
[----:B------:R-:W-:-:S13]  /*0270*/  ISETP.LT.OR P0, PT, R0, 0x1, !P0 ;  /* 0x000000010000780c */ /* 0x000fda0004701670 */
[----:B------:R-:W-:Y:S05]  /*0280*/  @P0 EXIT ;  /* 0x000000000000094d */ /* 0x000fea0003800000 */
[----:B------:R-:W0:Y:S01]  /*0290*/  S2R R3, SR_TID.X ;  /* 0x0000000000037919 */ /* 0x000e220000002100 */
[----:B------:R-:W-:Y:S01]  /*02a0*/  MOV R5, c[0x0][0xd60] ;  /* 0x0003580000057a02 */ /* 0x000fe20000000f00 */
[----:B------:R-:W-:Y:S01]  /*02b0*/  HFMA2.MMA R4, -RZ, RZ, 0, 0 ;  /* 0x00000000ff047435 */ /* 0x000fe200000001ff */
[----:B------:R-:W-:-:S03]  /*02c0*/  FSETP.NEU.FTZ.AND P3, PT, RZ, c[0x0][0xd78], PT ;  /* 0x00035e00ff007a0b */ /* 0x000fc60003f7d000 */
[----:B------:R-:W-:-:S06]  /*02d0*/  FADD.FTZ R5, -R5, 1 ;  /* 0x3f80000005057421 */ /* 0x000fcc0000010100 */
.L_x_39:
[----:B01----:R-:W-:Y:S01]  /*02e0*/  IADD3 R7, R3, R4, RZ ;  /* 0x0000000403077210 */ /* 0x003fe20007ffe0ff */
[----:B------:R-:W-:Y:S01]  /*02f0*/  BSSY B0, `(.L_x_34) ;  /* 0x0000063000007945 */ /* 0x000fe20003800000 */
[----:B------:R-:W-:Y:S02]  /*0300*/  MOV R6, RZ ;  /* 0x000000ff00067202 */ /* 0x000fe40000000f00 */
[----:B------:R-:W-:-:S04]  /*0310*/  ISETP.GE.AND P0, PT, R7, c[0x0][0x160], PT ;  /* 0x0000580007007a0c */ /* 0x000fc80003f06270 */
[----:B------:R-:W-:Y:S01]  /*0320*/  ISETP.LT.AND P0, PT, R7, R0, !P0 ;  /* 0x000000000700720c */ /* 0x000fe20004701270 */
[----:B------:R-:W-:Y:S10]  /*0330*/  @!P3 BRA `(.L_x_35) ;  /* 0x000003300000b947 */ /* 0x000ff40003800000 */
[C---:B------:R-:W-:Y:S01]  /*0340*/  IADD3 R9, R7.reuse, c[0x0][0x0], RZ ;  /* 0x0000000007097a10 */ /* 0x040fe20007ffe0ff */
[----:B------:R-:W-:Y:S01]  /*0350*/  CS2R R36, SRZ ;  /* 0x0000000000247805 */ /* 0x000fe2000001ff00 */
[----:B------:R-:W-:Y:S01]  /*0360*/  @P0 IMAD.WIDE R30, R7, 0x4, R16 ;  /* 0x00000004071e0825 */ /* 0x000fe200078e0210 */
[----:B------:R-:W-:Y:S02]  /*0370*/  MOV R8, RZ ;  /* 0x000000ff00087202 */ /* 0x000fe40000000f00 */
[----:B------:R-:W-:Y:S01]  /*0380*/  ISETP.GE.AND P1, PT, R9, c[0x0][0x160], PT ;  /* 0x0000580009007a0c */ /* 0x000fe20003f26270 */
[----:B------:R-:W-:Y:S01]  /*0390*/  @P0 IMAD.WIDE R22, R7, 0x4, R14 ;  /* 0x0000000407160825 */ /* 0x000fe200078e020e */
[C---:B------:R-:W-:Y:S01]  /*03a0*/  IADD3 R39, R9.reuse, c[0x0][0x0], RZ ;  /* 0x0000000009277a10 */ /* 0x040fe20007ffe0ff */
[----:B------:R0:W5:Y:S01]  /*03b0*/  @P0 LDG.E R37, [R30.64] ;  /* 0x000000041e250981 */ /* 0x000162000c1e1900 */
[----:B------:R-:W-:-:S02]  /*03c0*/  ISETP.GE.OR P1, PT, R9, R0, P1 ;  /* 0x000000000900720c */ /* 0x000fc40000f26670 */
[----:B------:R-:W-:Y:S01]  /*03d0*/  ISETP.GE.AND P2, PT, R39, c[0x0][0x160], PT ;  /* 0x0000580027007a0c */ /* 0x000fe20003f46270 */
[----:B------:R-:W-:Y:S01]  /*03e0*/  CS2R R10, SRZ ;  /* 0x00000000000a7805 */ /* 0x000fe2000001ff00 */
[----:B------:R-:W-:-:S04]  /*03f0*/  @P0 IMAD.WIDE R24, R7, 0x4, R18 ;  /* 0x0000000407180825 */ /* 0x000fc800078e0212 */
[----:B------:R-:W-:Y:S01]  /*0400*/  @P0 IMAD.WIDE R26, R7, 0x4, R20 ;  /* 0x00000004071a0825 */ /* 0x000fe200078e0214 */
[----:B------:R-:W-:Y:S01]  /*0410*/  ISETP.GE.OR P2, PT, R39, R0, P2 ;  /* 0x000000002700720c */ /* 0x000fe20001746670 */
[----:B------:R1:W5:Y:S03]  /*0420*/  @P0 LDG.E R10, [R24.64] ;  /* 0x00000004180a0981 */ /* 0x000366000c1e1900 */
[C---:B------:R-:W-:Y:S01]  /*0430*/  @!P1 IMAD.WIDE R28, R9.reuse, 0x4, R14 ;  /* 0x00000004091c9825 */ /* 0x040fe200078e020e */
[----:B------:R2:W5:Y:S03]  /*0440*/  @P0 LDG.E R11, [R26.64] ;  /* 0x000000041a0b0981 */ /* 0x000566000c1e1900 */
[----:B0-----:R-:W-:Y:S01]  /*0450*/  @!P1 IMAD.WIDE R30, R9, 0x4, R16 ;  /* 0x00000004091e9825 */ /* 0x001fe200078e0210 */
[----:B------:R0:W5:Y:S01]  /*0460*/  @!P1 LDG.E R6, [R28.64] ;  /* 0x000000041c069981 */ /* 0x000162000c1e1900 */
[----:B------:R-:W-:Y:S01]  /*0470*/  CS2R R32, SRZ ;  /* 0x0000000000207805 */ /* 0x000fe2000001ff00 */
[----:B------:R-:W-:-:S02]  /*0480*/  CS2R R34, SRZ ;  /* 0x0000000000227805 */ /* 0x000fc4000001ff00 */
[----:B------:R3:W5:Y:S01]  /*0490*/  @!P1 LDG.E R36, [R30.64] ;  /* 0x000000041e249981 */ /* 0x000762000c1e1900 */
[C---:B-1----:R-:W-:Y:S01]  /*04a0*/  @!P2 IMAD.WIDE R24, R39.reuse, 0x4, R14 ;  /* 0x000000042718a825 */ /* 0x042fe200078e020e */
[----:B------:R-:W-:Y:S02]  /*04b0*/  CS2R R12, SRZ ;  /* 0x00000000000c7805 */ /* 0x000fe4000001ff00 */
[----:B------:R1:W5:Y:S01]  /*04c0*/  @P0 LDG.E R8, [R22.64] ;  /* 0x0000000416080981 */ /* 0x000362000c1e1900 */
[----:B--2---:R-:W-:-:S03]  /*04d0*/  @!P2 IMAD.WIDE R26, R39, 0x4, R16 ;  /* 0x00000004271aa825 */ /* 0x004fc600078e0210 */
[----:B------:R2:W5:Y:S01]  /*04e0*/  @!P2 LDG.E R32, [R24.64] ;  /* 0x000000041820a981 */ /* 0x000562000c1e1900 */
[----:B0-----:R-:W-:-:S03]  /*04f0*/  @!P2 IMAD.WIDE R28, R39, 0x4, R18 ;  /* 0x00000004271ca825 */ /* 0x001fc600078e0212 */
[----:B------:R2:W5:Y:S01]  /*0500*/  @!P2 LDG.E R35, [R26.64] ;  /* 0x000000041a23a981 */ /* 0x000562000c1e1900 */
[----:B---3--:R-:W-:-:S03]  /*0510*/  @!P2 IMAD.WIDE R30, R39, 0x4, R20 ;  /* 0x00000004271ea825 */ /* 0x008fc600078e0214 */
[----:B------:R2:W5:Y:S04]  /*0520*/  @!P2 LDG.E R33, [R28.64] ;  /* 0x000000041c21a981 */ /* 0x000568000c1e1900 */
[----:B------:R2:W5:Y:S01]  /*0530*/  @!P2 LDG.E R34, [R30.64] ;  /* 0x000000041e22a981 */ /* 0x000562000c1e1900 */
[----:B------:R-:W-:Y:S01]  /*0540*/  @!P1 IMAD.WIDE R40, R9, 0x4, R18 ;  /* 0x0000000409289825 */ /* 0x000fe200078e0212 */
[----:B------:R-:W-:-:S03]  /*0550*/  IADD3 R43, R39, c[0x0][0x0], RZ ;  /* 0x00000000272b7a10 */ /* 0x000fc60007ffe0ff */
[----:B-1----:R-:W-:Y:S01]  /*0560*/  @!P1 IMAD.WIDE R22, R9, 0x4, R20 ;  /* 0x0000000409169825 */ /* 0x002fe200078e0214 */
[----:B------:R0:W5:Y:S04]  /*0570*/  @!P1 LDG.E R12, [R40.64] ;  /* 0x00000004280c9981 */ /* 0x000168000c1e1900 */
[----:B------:R2:W5:Y:S01]  /*0580*/  @!P1 LDG.E R13, [R22.64] ;  /* 0x00000004160d9981 */ /* 0x000562000c1e1900 */
[----:B------:R-:W-:-:S04]  /*0590*/  ISETP.GE.AND P1, PT, R43, c[0x0][0x160], PT ;  /* 0x000058002b007a0c */ /* 0x000fc80003f26270 */
[----:B------:R-:W-:Y:S01]  /*05a0*/  ISETP.GE.OR P1, PT, R43, R0, P1 ;  /* 0x000000002b00720c */ /* 0x000fe20000f26670 */
[----:B------:R-:W-:Y:S01]  /*05b0*/  CS2R R38, SRZ ;  /* 0x0000000000267805 */ /* 0x000fe2000001ff00 */
[----:B0-----:R-:W-:-:S11]  /*05c0*/  CS2R R40, SRZ ;  /* 0x0000000000287805 */ /* 0x001fd6000001ff00 */
[----:B------:R-:W-:Y:S05]  /*05d0*/  @P1 BRA `(.L_x_36) ;  /* 0x0000034000001947 */ /* 0x000fea0003800000 */
[----:B--2---:R-:W-:-:S04]  /*05e0*/  IMAD.WIDE R28, R43, 0x4, R14 ;  /* 0x000000042b1c7825 */ /* 0x004fc800078e020e */
[C---:B------:R-:W-:Y:S01]  /*05f0*/  IMAD.WIDE R26, R43.reuse, 0x4, R16 ;  /* 0x000000042b1a7825 */ /* 0x040fe200078e0210 */
[----:B------:R0:W5:Y:S03]  /*0600*/  LDG.E R38, [R28.64] ;  /* 0x000000041c267981 */ /* 0x000166000c1e1900 */
[C---:B------:R-:W-:Y:S01]  /*0610*/  IMAD.WIDE R22, R43.reuse, 0x4, R18 ;  /* 0x000000042b167825 */ /* 0x040fe200078e0212 */
[----:B------:R0:W5:Y:S03]  /*0620*/  LDG.E R41, [R26.64] ;  /* 0x000000041a297981 */ /* 0x000166000c1e1900 */
[----:B------:R-:W-:Y:S01]  /*0630*/  IMAD.WIDE R24, R43, 0x4, R20 ;  /* 0x000000042b187825 */ /* 0x000fe200078e0214 */
[----:B------:R0:W5:Y:S04]  /*0640*/  LDG.E R39, [R22.64] ;  /* 0x0000000416277981 */ /* 0x000168000c1e1900 */
[----:B------:R0:W5:Y:S01]  /*0650*/  LDG.E R40, [R24.64] ;  /* 0x0000000418287981 */ /* 0x000162000c1e1900 */
[----:B------:R-:W-:Y:S05]  /*0660*/  BRA `(.L_x_36) ;  /* 0x000002b000007947 */ /* 0x000fea0003800000 */
.L_x_35:
[C---:B------:R-:W-:Y:S01]  /*0670*/  IADD3 R9, R7.reuse, c[0x0][0x0], RZ ;  /* 0x0000000007097a10 */ /* 0x040fe20007ffe0ff */
[----:B------:R-:W-:Y:S01]  /*0680*/  HFMA2.MMA R8, -RZ, RZ, 0, 0 ;  /* 0x00000000ff087435 */ /* 0x000fe200000001ff */
[----:B------:R-:W-:Y:S01]  /*0690*/  CS2R R10, SRZ ;  /* 0x00000000000a7805 */ /* 0x000fe2000001ff00 */
[----:B------:R-:W-:Y:S01]  /*06a0*/  @P0 IMAD.WIDE R22, R7, 0x4, R14 ;  /* 0x0000000407160825 */ /* 0x000fe200078e020e */
[----:B------:R-:W-:-:S02]  /*06b0*/  IADD3 R41, R9, c[0x0][0x0], RZ ;  /* 0x0000000009297a10 */ /* 0x000fc40007ffe0ff */
[----:B------:R-:W-:Y:S01]  /*06c0*/  ISETP.GE.AND P1, PT, R9, c[0x0][0x160], PT ;  /* 0x0000580009007a0c */ /* 0x000fe20003f26270 */
[----:B------:R-:W-:Y:S01]  /*06d0*/  @P0 IMAD.WIDE R36, R7, 0x4, R18 ;  /* 0x0000000407240825 */ /* 0x000fe200078e0212 */
[----:B------:R-:W-:Y:S02]  /*06e0*/  IADD3 R35, R41, c[0x0][0x0], RZ ;  /* 0x0000000029237a10 */ /* 0x000fe40007ffe0ff */
[-C--:B------:R-:W-:Y:S01]  /*06f0*/  ISETP.GE.OR P1, PT, R9, R0.reuse, P1 ;  /* 0x000000000900720c */ /* 0x080fe20000f26670 */
[----:B------:R-:W-:Y:S01]  /*0700*/  CS2R R12, SRZ ;  /* 0x00000000000c7805 */ /* 0x000fe2000001ff00 */
[----:B------:R-:W-:Y:S01]  /*0710*/  ISETP.GE.AND P2, PT, R41, c[0x0][0x160], PT ;  /* 0x0000580029007a0c */ /* 0x000fe20003f46270 */
[----:B------:R-:W-:Y:S01]  /*0720*/  @P0 IMAD.WIDE R24, R7, 0x4, R20 ;  /* 0x0000000407180825 */ /* 0x000fe200078e0214 */
[----:B------:R-:W-:Y:S01]  /*0730*/  ISETP.GE.AND P4, PT, R35, c[0x0][0x160], PT ;  /* 0x0000580023007a0c */ /* 0x000fe20003f86270 */
[----:B------:R-:W-:Y:S01]  /*0740*/  HFMA2.MMA R40, -RZ, RZ, 0, 0 ;  /* 0x00000000ff287435 */ /* 0x000fe200000001ff */
[-C--:B------:R-:W-:Y:S01]  /*0750*/  ISETP.GE.OR P2, PT, R41, R0.reuse, P2 ;  /* 0x000000002900720c */ /* 0x080fe20001746670 */
[----:B------:R0:W5:Y:S01]  /*0760*/  @P0 LDG.E R8, [R22.64] ;  /* 0x0000000416080981 */ /* 0x000162000c1e1900 */
[----:B------:R-:W-:Y:S01]  /*0770*/  ISETP.GE.OR P4, PT, R35, R0, P4 ;  /* 0x000000002300720c */ /* 0x000fe20002786670 */
[----:B------:R-:W-:Y:S01]  /*0780*/  CS2R R32, SRZ ;  /* 0x0000000000207805 */ /* 0x000fe2000001ff00 */
[----:B------:R-:W-:Y:S01]  /*0790*/  MOV R34, RZ ;  /* 0x000000ff00227202 */ /* 0x000fe20000000f00 */
[----:B------:R1:W5:Y:S02]  /*07a0*/  @P0 LDG.E R11, [R24.64] ;  /* 0x00000004180b0981 */ /* 0x000364000c1e1900 */
[C---:B------:R-:W-:Y:S01]  /*07b0*/  @!P1 IMAD.WIDE R26, R9.reuse, 0x4, R14 ;  /* 0x00000004091a9825 */ /* 0x040fe200078e020e */
[----:B------:R-:W-:Y:S01]  /*07c0*/  CS2R R38, SRZ ;  /* 0x0000000000267805 */ /* 0x000fe2000001ff00 */
[----:B------:R2:W5:Y:S02]  /*07d0*/  @P0 LDG.E R10, [R36.64] ;  /* 0x00000004240a0981 */ /* 0x000564000c1e1900 */
[----:B------:R-:W-:-:S02]  /*07e0*/  @!P1 IMAD.WIDE R28, R9, 0x4, R18 ;  /* 0x00000004091c9825 */ /* 0x000fc400078e0212 */
[----:B------:R3:W5:Y:S02]  /*07f0*/  @!P1 LDG.E R6, [R26.64] ;  /* 0x000000041a069981 */ /* 0x000764000c1e1900 */
[----:B------:R-:W-:Y:S02]  /*0800*/  @!P1 IMAD.WIDE R30, R9, 0x4, R20 ;  /* 0x00000004091e9825 */ /* 0x000fe400078e0214 */
[----:B------:R4:W5:Y:S02]  /*0810*/  @!P1 LDG.E R12, [R28.64] ;  /* 0x000000041c0c9981 */ /* 0x000964000c1e1900 */
[C---:B0-----:R-:W-:Y:S02]  /*0820*/  @!P2 IMAD.WIDE R22, R41.reuse, 0x4, R18 ;  /* 0x000000042916a825 */ /* 0x041fe400078e0212 */
[----:B------:R0:W5:Y:S02]  /*0830*/  @!P1 LDG.E R13, [R30.64] ;  /* 0x000000041e0d9981 */ /* 0x000164000c1e1900 */
[----:B-1----:R-:W-:-:S02]  /*0840*/  @!P2 IMAD.WIDE R24, R41, 0x4, R20 ;  /* 0x000000042918a825 */ /* 0x002fc400078e0214 */
[----:B------:R1:W5:Y:S02]  /*0850*/  @!P2 LDG.E R33, [R22.64] ;  /* 0x000000041621a981 */ /* 0x000364000c1e1900 */
[C---:B---3--:R-:W-:Y:S02]  /*0860*/  @!P4 IMAD.WIDE R26, R35.reuse, 0x4, R14 ;  /* 0x00000004231ac825 */ /* 0x048fe400078e020e */
[----:B------:R1:W5:Y:S02]  /*0870*/  @!P2 LDG.E R34, [R24.64] ;  /* 0x000000041822a981 */ /* 0x000364000c1e1900 */
[C---:B----4-:R-:W-:Y:S02]  /*0880*/  @!P4 IMAD.WIDE R28, R35.reuse, 0x4, R18 ;  /* 0x00000004231cc825 */ /* 0x050fe400078e0212 */
[----:B------:R1:W5:Y:S02]  /*0890*/  @!P4 LDG.E R38, [R26.64] ;  /* 0x000000041a26c981 */ /* 0x000364000c1e1900 */
[----:B0-----:R-:W-:-:S02]  /*08a0*/  @!P4 IMAD.WIDE R30, R35, 0x4, R20 ;  /* 0x00000004231ec825 */ /* 0x001fc400078e0214 */
[----:B------:R1:W5:Y:S02]  /*08b0*/  @!P4 LDG.E R39, [R28.64] ;  /* 0x000000041c27c981 */ /* 0x000364000c1e1900 */
[----:B--2---:R-:W-:Y:S02]  /*08c0*/  @!P2 IMAD.WIDE R36, R41, 0x4, R14 ;  /* 0x000000042924a825 */ /* 0x004fe400078e020e */
[----:B------:R1:W5:Y:S01]  /*08d0*/  @!P4 LDG.E R40, [R30.64] ;  /* 0x000000041e28c981 */ /* 0x000362000c1e1900 */
[----:B------:R-:W-:Y:S01]  /*08e0*/  HFMA2.MMA R35, -RZ, RZ, 0, 0 ;  /* 0x00000000ff237435 */ /* 0x000fe200000001ff */
[----:B------:R-:W-:Y:S02]  /*08f0*/  MOV R41, RZ ;  /* 0x000000ff00297202 */ /* 0x000fe40000000f00 */
[----:B------:R0:W5:Y:S02]  /*0900*/  @!P2 LDG.E R32, [R36.64] ;  /* 0x000000042420a981 */ /* 0x000164000c1e1900 */
[----:B0-----:R-:W-:-:S02]  /*0910*/  CS2R R36, SRZ ;  /* 0x0000000000247805 */ /* 0x001fc4000001ff00 */
.L_x_36:
[----:B-12---:R-:W-:Y:S05]  /*0920*/  BSYNC B0 ;  /* 0x0000000000007941 */ /* 0x006fea0003800000 */
.L_x_34:
[----:B0-----:R-:W0:Y:S01]  /*0930*/  MUFU.RCP R23, R2 ;  /* 0x0000000200177308 */ /* 0x001e220000001000 */
[----:B------:R-:W-:Y:S01]  /*0940*/  ISETP.NE.AND P1, PT, RZ, c[0x0][0xd74], PT ;  /* 0x00035d00ff007a0c */ /* 0x000fe20003f25270 */
[----:B0----5:R-:W-:-:S12]  /*0950*/  FMUL.FTZ R8, R23, R8 ;  /* 0x0000000817087220 */ /* 0x021fd80000410000 */
[----:B------:R-:W-:Y:S05]  /*0960*/  @!P1 BRA `(.L_x_37) ;  /* 0x0000036000009947 */ /* 0x000fea0003800000 */
[----:B------:R-:W0:Y:S01]  /*0970*/  MUFU.RCP R24, c[0x0][0xd6c] ;  /* 0x00035b0000187b08 */ /* 0x000e220000001000 */
[C---:B------:R-:W-:Y:S02]  /*0980*/  FMUL.FTZ R22, R23.reuse, R6 ;  /* 0x0000000617167220 */ /* 0x040fe40000410000 */
[C---:B------:R-:W-:Y:S02]  /*0990*/  FMUL.FTZ R32, R23.reuse, R32 ;  /* 0x0000002017207220 */ /* 0x040fe40000410000 */
[----:B------:R-:W-:Y:S02]  /*09a0*/  FMUL.FTZ R38, R23, R38 ;  /* 0x0000002617267220 */ /* 0x000fe40000410000 */
[----:B------:R-:W-:Y:S01]  /*09b0*/  FMUL.FTZ R25, R11, c[0x0][0xd60] ;  /* 0x000358000b197a20 */ /* 0x000fe20000410000 */
[----:B------:R-:W-:Y:S01]  /*09c0*/  MUFU.RCP R6, c[0x0][0xd68] ;  /* 0x00035a0000067b08 */ /* 0x000fe20000001000 */
[----:B------:R-:W-:Y:S02]  /*09d0*/  FMUL.FTZ R11, R5, R8 ;  /* 0x00000008050b7220 */ /* 0x000fe40000410000 */
[----:B------:R-:W-:-:S02]  /*09e0*/  FMUL.FTZ R26, R13, c[0x0][0xd60] ;  /* 0x000358000d1a7a20 */ /* 0x000fc40000410000 */
[C---:B------:R-:W-:Y:S02]  /*09f0*/  FMUL.FTZ R13, R5.reuse, R22 ;  /* 0x00000016050d7220 */ /* 0x040fe40000410000 */
[----:B------:R-:W-:Y:S02]  /*0a00*/  FMUL.FTZ R34, R34, c[0x0][0xd60] ;  /* 0x0003580022227a20 */ /* 0x000fe40000410000 */
[C---:B------:R-:W-:Y:S02]  /*0a10*/  FMUL.FTZ R29, R5.reuse, R32 ;  /* 0x00000020051d7220 */ /* 0x040fe40000410000 */
[----:B------:R-:W-:Y:S02]  /*0a20*/  FMUL.FTZ R40, R40, c[0x0][0xd60] ;  /* 0x0003580028287a20 */ /* 0x000fe40000410000 */
[----:B------:R-:W-:Y:S02]  /*0a30*/  FMUL.FTZ R23, R5, R38 ;  /* 0x0000002605177220 */ /* 0x000fe40000410000 */
[----:B------:R-:W-:-:S02]  /*0a40*/  FFMA.FTZ R11, R8, R11, R25 ;  /* 0x0000000b080b7223 */ /* 0x000fc40000010019 */
[----:B------:R-:W-:Y:S02]  /*0a50*/  FFMA.FTZ R13, R22, R13, R26 ;  /* 0x0000000d160d7223 */ /* 0x000fe4000001001a */
[----:B------:R-:W-:Y:S02]  /*0a60*/  FFMA.FTZ R34, R32, R29, R34 ;  /* 0x0000001d20227223 */ /* 0x000fe40000010022 */
[----:B------:R-:W-:Y:S02]  /*0a70*/  FFMA.FTZ R40, R38, R23, R40 ;  /* 0x0000001726287223 */ /* 0x000fe40000010028 */
[-C--:B0-----:R-:W-:Y:S02]  /*0a80*/  FMUL.FTZ R25, R11, R24.reuse ;  /* 0x000000180b197220 */ /* 0x081fe40000410000 */
[-C--:B------:R-:W-:Y:S02]  /*0a90*/  FMUL.FTZ R27, R13, R24.reuse ;  /* 0x000000180d1b7220 */ /* 0x080fe40000410000 */
[----:B------:R-:W-:-:S02]  /*0aa0*/  FMUL.FTZ R28, R34, R24 ;  /* 0x00000018221c7220 */ /* 0x000fc40000410000 */
[----:B------:R-:W-:Y:S01]  /*0ab0*/  FMUL.FTZ R30, R40, R24 ;  /* 0x00000018281e7220 */ /* 0x000fe20000410000 */
[----:B------:R-:W0:Y:S01]  /*0ac0*/  MUFU.SQRT R25, R25 ;  /* 0x0000001900197308 */ /* 0x000e220000002000 */
[----:B------:R-:W-:Y:S02]  /*0ad0*/  FMUL.FTZ R43, R10, c[0x0][0xd5c] ;  /* 0x000357000a2b7a20 */ /* 0x000fe40000410000 */
[----:B------:R-:W-:Y:S02]  /*0ae0*/  FMUL.FTZ R29, R12, c[0x0][0xd5c] ;  /* 0x000357000c1d7a20 */ /* 0x000fe40000410000 */
[----:B------:R-:W-:Y:S02]  /*0af0*/  FMUL.FTZ R33, R33, c[0x0][0xd5c] ;  /* 0x0003570021217a20 */ /* 0x000fe40000410000 */
[----:B------:R-:W-:Y:S01]  /*0b00*/  FMUL.FTZ R39, R39, c[0x0][0xd5c] ;  /* 0x0003570027277a20 */ /* 0x000fe20000410000 */
[----:B------:R-:W1:Y:S01]  /*0b10*/  MUFU.SQRT R27, R27 ;  /* 0x0000001b001b7308 */ /* 0x000e620000002000 */
[----:B------:R-:W-:-:S02]  /*0b20*/  FFMA.FTZ R43, R8, c[0x0][0xd64], R43 ;  /* 0x00035900082b7a23 */ /* 0x000fc4000001002b */
[----:B------:R-:W-:Y:S02]  /*0b30*/  FFMA.FTZ R29, R22, c[0x0][0xd64], R29 ;  /* 0x00035900161d7a23 */ /* 0x000fe4000001001d */
[----:B------:R-:W-:Y:S02]  /*0b40*/  FFMA.FTZ R33, R32, c[0x0][0xd64], R33 ;  /* 0x0003590020217a23 */ /* 0x000fe40000010021 */
[----:B------:R-:W-:Y:S01]  /*0b50*/  FFMA.FTZ R39, R38, c[0x0][0xd64], R39 ;  /* 0x0003590026277a23 */ /* 0x000fe20000010027 */
[----:B------:R-:W2:Y:S01]  /*0b60*/  MUFU.SQRT R28, R28 ;  /* 0x0000001c001c7308 */ /* 0x000ea20000002000 */
[----:B0-----:R-:W-:Y:S02]  /*0b70*/  FADD.FTZ R23, R25, c[0x0][0xd70] ;  /* 0x00035c0019177621 */ /* 0x001fe40000010000 */
[-C--:B------:R-:W-:Y:S02]  /*0b80*/  FMUL.FTZ R8, R43, R6.reuse ;  /* 0x000000062b087220 */ /* 0x080fe40000410000 */
[----:B------:R-:W-:-:S02]  /*0b90*/  FMUL.FTZ R10, R33, R6 ;  /* 0x00000006210a7220 */ /* 0x000fc40000410000 */
[-C--:B------:R-:W-:Y:S01]  /*0ba0*/  FMUL.FTZ R31, R39, R6.reuse ;  /* 0x00000006271f7220 */ /* 0x080fe20000410000 */
[----:B------:R-:W0:Y:S01]  /*0bb0*/  MUFU.SQRT R30, R30 ;  /* 0x0000001e001e7308 */ /* 0x000e220000002000 */
[----:B-1----:R-:W-:Y:S02]  /*0bc0*/  FADD.FTZ R26, R27, c[0x0][0xd70] ;  /* 0x00035c001b1a7621 */ /* 0x002fe40000010000 */
[----:B------:R-:W-:Y:S02]  /*0bd0*/  FMUL.FTZ R27, R29, R6 ;  /* 0x000000061d1b7220 */ /* 0x000fe40000410000 */
[----:B--2---:R-:W-:-:S03]  /*0be0*/  FADD.FTZ R25, R28, c[0x0][0xd70] ;  /* 0x00035c001c197621 */ /* 0x004fc60000010000 */
[----:B------:R-:W1:Y:S01]  /*0bf0*/  MUFU.RCP R23, R23 ;  /* 0x0000001700177308 */ /* 0x000e620000001000 */
[----:B0-----:R-:W-:-:S07]  /*0c00*/  FADD.FTZ R24, R30, c[0x0][0xd70] ;  /* 0x00035c001e187621 */ /* 0x001fce0000010000 */
[----:B------:R-:W0:Y:S08]  /*0c10*/  MUFU.RCP R26, R26 ;  /* 0x0000001a001a7308 */ /* 0x000e300000001000 */
[----:B------:R-:W2:Y:S01]  /*0c20*/  MUFU.RCP R25, R25 ;  /* 0x0000001900197308 */ /* 0x000ea20000001000 */
[----:B-1----:R-:W-:-:S04]  /*0c30*/  FMUL.FTZ R8, R8, R23 ;  /* 0x0000001708087220 */ /* 0x002fc80000410000 */
[----:B------:R-:W-:-:S03]  /*0c40*/  FFMA.FTZ R12, R37, c[0x0][0xd78], R8 ;  /* 0x00035e00250c7a23 */ /* 0x000fc60000010008 */
[----:B------:R-:W1:Y:S01]  /*0c50*/  MUFU.RCP R24, R24 ;  /* 0x0000001800187308 */ /* 0x000e620000001000 */
[----:B0-----:R-:W-:-:S04]  /*0c60*/  FMUL.FTZ R27, R27, R26 ;  /* 0x0000001a1b1b7220 */ /* 0x001fc80000410000 */
[----:B------:R-:W-:Y:S02]  /*0c70*/  FFMA.FTZ R45, R36, c[0x0][0xd78], R27 ;  /* 0x00035e00242d7a23 */ /* 0x000fe4000001001b */
[----:B--2---:R-:W-:-:S04]  /*0c80*/  FMUL.FTZ R10, R10, R25 ;  /* 0x000000190a0a7220 */ /* 0x004fc80000410000 */
[----:B------:R-:W-:Y:S02]  /*0c90*/  FFMA.FTZ R10, R35, c[0x0][0xd78], R10 ;  /* 0x00035e00230a7a23 */ /* 0x000fe4000001000a */
[----:B-1----:R-:W-:-:S04]  /*0ca0*/  FMUL.FTZ R24, R31, R24 ;  /* 0x000000181f187220 */ /* 0x002fc80000410000 */
[----:B------:R-:W-:Y:S01]  /*0cb0*/  FFMA.FTZ R41, R41, c[0x0][0xd78], R24 ;  /* 0x00035e0029297a23 */ /* 0x000fe20000010018 */
[----:B------:R-:W-:Y:S05]  /*0cc0*/  BRA `(.L_x_38) ;  /* 0x0000035000007947 */ /* 0x000fea0003800000 */
.L_x_37:
[----:B------:R-:W-:Y:S01]  /*0cd0*/  FFMA.FTZ R8, R37, c[0x0][0xd78], R8 ;  /* 0x00035e0025087a23 */ /* 0x000fe20000010008 */
[----:B------:R-:W0:Y:S01]  /*0ce0*/  MUFU.RCP R22, c[0x0][0xd6c] ;  /* 0x00035b0000167b08 */ /* 0x000e220000001000 */
[----:B------:R-:W-:Y:S02]  /*0cf0*/  FMUL.FTZ R27, R23, R6 ;  /* 0x00000006171b7220 */ /* 0x000fe40000410000 */
[C---:B------:R-:W-:Y:S02]  /*0d00*/  FMUL.FTZ R25, R5.reuse, R8 ;  /* 0x0000000805197220 */ /* 0x040fe40000410000 */
[----:B------:R-:W-:Y:S02]  /*0d10*/  FFMA.FTZ R36, R36, c[0x0][0xd78], R27 ;  /* 0x00035e0024247a23 */ /* 0x000fe4000001001b */
[----:B------:R-:W-:Y:S02]  /*0d20*/  FMUL.FTZ R6, R8, R25 ;  /* 0x0000001908067220 */ /* 0x000fe40000410000 */
[----:B------:R-:W-:-:S02]  /*0d30*/  FMUL.FTZ R25, R5, R36 ;  /* 0x0000002405197220 */ /* 0x000fc40000410000 */
[C---:B------:R-:W-:Y:S02]  /*0d40*/  FMUL.FTZ R24, R23.reuse, R32 ;  /* 0x0000002017187220 */ /* 0x040fe40000410000 */
[----:B------:R-:W-:Y:S02]  /*0d50*/  FMUL.FTZ R26, R36, R25 ;  /* 0x00000019241a7220 */ /* 0x000fe40000410000 */
[----:B------:R-:W-:Y:S02]  /*0d60*/  FMUL.FTZ R38, R23, R38 ;  /* 0x0000002617267220 */ /* 0x000fe40000410000 */
[----:B------:R-:W-:Y:S02]  /*0d70*/  FFMA.FTZ R13, R13, c[0x0][0xd60], R26 ;  /* 0x000358000d0d7a23 */ /* 0x000fe4000001001a */
[----:B------:R-:W-:Y:S02]  /*0d80*/  FFMA.FTZ R24, R35, c[0x0][0xd78], R24 ;  /* 0x00035e0023187a23 */ /* 0x000fe40000010018 */
[----:B------:R-:W-:-:S02]  /*0d90*/  FFMA.FTZ R26, R41, c[0x0][0xd78], R38 ;  /* 0x00035e00291a7a23 */ /* 0x000fc40000010026 */
[C---:B------:R-:W-:Y:S02]  /*0da0*/  FMUL.FTZ R23, R5.reuse, R24 ;  /* 0x0000001805177220 */ /* 0x040fe40000410000 */
[----:B------:R-:W-:Y:S02]  /*0db0*/  FMUL.FTZ R29, R5, R26 ;  /* 0x0000001a051d7220 */ /* 0x000fe40000410000 */
[----:B------:R-:W-:Y:S02]  /*0dc0*/  FMUL.FTZ R27, R24, R23 ;  /* 0x00000017181b7220 */ /* 0x000fe40000410000 */
[----:B------:R-:W-:Y:S02]  /*0dd0*/  FMUL.FTZ R29, R26, R29 ;  /* 0x0000001d1a1d7220 */ /* 0x000fe40000410000 */
[----:B------:R-:W-:Y:S02]  /*0de0*/  FFMA.FTZ R11, R11, c[0x0][0xd60], R6 ;  /* 0x000358000b0b7a23 */ /* 0x000fe40000010006 */
[----:B------:R-:W-:Y:S01]  /*0df0*/  FFMA.FTZ R34, R34, c[0x0][0xd60], R27 ;  /* 0x0003580022227a23 */ /* 0x000fe2000001001b */
[----:B------:R-:W-:Y:S01]  /*0e00*/  MUFU.RCP R6, c[0x0][0xd68] ;  /* 0x00035a0000067b08 */ /* 0x000fe20000001000 */
[----:B------:R-:W-:-:S02]  /*0e10*/  FFMA.FTZ R40, R40, c[0x0][0xd60], R29 ;  /* 0x0003580028287a23 */ /* 0x000fc4000001001d */
[-C--:B0-----:R-:W-:Y:S02]  /*0e20*/  FMUL.FTZ R23, R13, R22.reuse ;  /* 0x000000160d177220 */ /* 0x081fe40000410000 */
[-C--:B------:R-:W-:Y:S02]  /*0e30*/  FMUL.FTZ R25, R11, R22.reuse ;  /* 0x000000160b197220 */ /* 0x080fe40000410000 */
[-C--:B------:R-:W-:Y:S02]  /*0e40*/  FMUL.FTZ R27, R34, R22.reuse ;  /* 0x00000016221b7220 */ /* 0x080fe40000410000 */
[----:B------:R-:W-:Y:S01]  /*0e50*/  FMUL.FTZ R28, R40, R22 ;  /* 0x00000016281c7220 */ /* 0x000fe20000410000 */
[----:B------:R-:W0:Y:S01]  /*0e60*/  MUFU.SQRT R23, R23 ;  /* 0x0000001700177308 */ /* 0x000e220000002000 */
[----:B------:R-:W-:Y:S02]  /*0e70*/  FMUL.FTZ R43, R8, c[0x0][0xd64] ;  /* 0x00035900082b7a20 */ /* 0x000fe40000410000 */
[----:B------:R-:W-:-:S02]  /*0e80*/  FMUL.FTZ R29, R36, c[0x0][0xd64] ;  /* 0x00035900241d7a20 */ /* 0x000fc40000410000 */
[----:B------:R-:W-:Y:S02]  /*0e90*/  FMUL.FTZ R24, R24, c[0x0][0xd64] ;  /* 0x0003590018187a20 */ /* 0x000fe40000410000 */
[----:B------:R-:W-:Y:S01]  /*0ea0*/  FMUL.FTZ R26, R26, c[0x0][0xd64] ;  /* 0x000359001a1a7a20 */ /* 0x000fe20000410000 */
[----:B------:R-:W1:Y:S01]  /*0eb0*/  MUFU.SQRT R25, R25 ;  /* 0x0000001900197308 */ /* 0x000e620000002000 */
[----:B------:R-:W-:Y:S02]  /*0ec0*/  FFMA.FTZ R43, R10, c[0x0][0xd5c], R43 ;  /* 0x000357000a2b7a23 */ /* 0x000fe4000001002b */
[----:B------:R-:W-:Y:S02]  /*0ed0*/  FFMA.FTZ R29, R12, c[0x0][0xd5c], R29 ;  /* 0x000357000c1d7a23 */ /* 0x000fe4000001001d */
[----:B------:R-:W-:Y:S02]  /*0ee0*/  FFMA.FTZ R33, R33, c[0x0][0xd5c], R24 ;  /* 0x0003570021217a23 */ /* 0x000fe40000010018 */
[----:B------:R-:W-:Y:S01]  /*0ef0*/  FFMA.FTZ R39, R39, c[0x0][0xd5c], R26 ;  /* 0x0003570027277a23 */ /* 0x000fe2000001001a */
[----:B------:R-:W2:Y:S01]  /*0f00*/  MUFU.SQRT R27, R27 ;  /* 0x0000001b001b7308 */ /* 0x000ea20000002000 */
[----:B0-----:R-:W-:-:S02]  /*0f10*/  FADD.FTZ R45, R23, c[0x0][0xd70] ;  /* 0x00035c00172d7621 */ /* 0x001fc40000010000 */
[-C--:B------:R-:W-:Y:S02]  /*0f20*/  FMUL.FTZ R8, R29, R6.reuse ;  /* 0x000000061d087220 */ /* 0x080fe40000410000 */
[----:B------:R-:W-:-:S03]  /*0f30*/  FMUL.FTZ R10, R33, R6 ;  /* 0x00000006210a7220 */ /* 0x000fc60000410000 */
[----:B------:R-:W0:Y:S01]  /*0f40*/  MUFU.SQRT R28, R28 ;  /* 0x0000001c001c7308 */ /* 0x000e220000002000 */
[----:B-1----:R-:W-:Y:S02]  /*0f50*/  FADD.FTZ R22, R25, c[0x0][0xd70] ;  /* 0x00035c0019167621 */ /* 0x002fe40000010000 */
[-C--:B------:R-:W-:Y:S02]  /*0f60*/  FMUL.FTZ R25, R43, R6.reuse ;  /* 0x000000062b197220 */ /* 0x080fe40000410000 */
[----:B------:R-:W-:Y:S02]  /*0f70*/  FMUL.FTZ R6, R39, R6 ;  /* 0x0000000627067220 */ /* 0x000fe40000410000 */
[----:B--2---:R-:W-:Y:S01]  /*0f80*/  FADD.FTZ R23, R27, c[0x0][0xd70] ;  /* 0x00035c001b177621 */ /* 0x004fe20000010000 */
[----:B------:R-:W1:Y:S01]  /*0f90*/  MUFU.RCP R22, R22 ;  /* 0x0000001600167308 */ /* 0x000e620000001000 */
[----:B0-----:R-:W-:-:S07]  /*0fa0*/  FADD.FTZ R41, R28, c[0x0][0xd70] ;  /* 0x00035c001c297621 */ /* 0x001fce0000010000 */
[----:B------:R-:W0:Y:S08]  /*0fb0*/  MUFU.RCP R45, R45 ;  /* 0x0000002d002d7308 */ /* 0x000e300000001000 */
[----:B------:R-:W2:Y:S01]  /*0fc0*/  MUFU.RCP R23, R23 ;  /* 0x0000001700177308 */ /* 0x000ea20000001000 */
[----:B-1----:R-:W-:-:S07]  /*0fd0*/  FMUL.FTZ R12, R25, R22 ;  /* 0x00000016190c7220 */ /* 0x002fce0000410000 */
[----:B------:R-:W1:Y:S01]  /*0fe0*/  MUFU.RCP R41, R41 ;  /* 0x0000002900297308 */ /* 0x000e620000001000 */
[----:B0-----:R-:W-:Y:S02]  /*0ff0*/  FMUL.FTZ R45, R8, R45 ;  /* 0x0000002d082d7220 */ /* 0x001fe40000410000 */
[----:B--2---:R-:W-:Y:S02]  /*1000*/  FMUL.FTZ R10, R10, R23 ;  /* 0x000000170a0a7220 */ /* 0x004fe40000410000 */
[----:B-1----:R-:W-:-:S03]  /*1010*/  FMUL.FTZ R41, R6, R41 ;  /* 0x0000002906297220 */ /* 0x002fc60000410000 */
.L_x_38:
[----:B------:R-:W-:Y:S01]  /*1020*/  IADD3 R28, R9, c[0x0][0x0], RZ ;  /* 0x00000000091c7a10 */ /* 0x000fe20007ffe0ff */
[----:B------:R-:W-:Y:S01]  /*1030*/  @P0 IMAD.WIDE R30, R7, 0x4, R14 ;  /* 0x00000004071e0825 */ /* 0x000fe200078e020e */
[----:B------:R-:W-:Y:S02]  /*1040*/  ISETP.GE.AND P1, PT, R9, c[0x0][0x160], PT ;  /* 0x0000580009007a0c */ /* 0x000fe40003f26270 */
[C---:B------:R-:W-:Y:S01]  /*1050*/  IADD3 R35, R28.reuse, c[0x0][0x0], RZ ;  /* 0x000000001c237a10 */ /* 0x040fe20007ffe0ff */
[----:B------:R-:W-:Y:S01]  /*1060*/  @P0 IMAD.WIDE R22, R7, 0x4, R18 ;  /* 0x0000000407160825 */ /* 0x000fe200078e0212 */
[C---:B------:R-:W-:Y:S01]  /*1070*/  ISETP.GE.AND P2, PT, R28.reuse, c[0x0][0x160], PT ;  /* 0x000058001c007a0c */ /* 0x040fe20003f46270 */
[----:B------:R-:W-:Y:S01]  /*1080*/  @P0 STG.E [R30.64], R12 ;  /* 0x0000000c1e000986 */ /* 0x000fe2000c101904 */
[-C--:B------:R-:W-:Y:S01]  /*1090*/  ISETP.GE.OR P1, PT, R9, R0.reuse, P1 ;  /* 0x000000000900720c */ /* 0x080fe20000f26670 */
[----:B------:R-:W-:Y:S01]  /*10a0*/  @P0 IMAD.WIDE R6, R7, 0x4, R20 ;  /* 0x0000000407060825 */ /* 0x000fe200078e0214 */
[----:B------:R-:W-:Y:S01]  /*10b0*/  ISETP.GE.AND P4, PT, R35, c[0x0][0x160], PT ;  /* 0x0000580023007a0c */ /* 0x000fe20003f86270 */
[----:B------:R-:W-:Y:S01]  /*10c0*/  @P0 STG.E [R22.64], R43 ;  /* 0x0000002b16000986 */ /* 0x000fe2000c101904 */
[----:B------:R-:W-:-:S02]  /*10d0*/  ISETP.GE.OR P2, PT, R28, R0, P2 ;  /* 0x000000001c00720c */ /* 0x000fc40001746670 */
[----:B------:R-:W-:Y:S01]  /*10e0*/  ISETP.GE.OR P4, PT, R35, R0, P4 ;  /* 0x000000002300720c */ /* 0x000fe20002786670 */
[----:B------:R0:W-:Y:S06]  /*10f0*/  @P0 STG.E [R6.64], R11 ;  /* 0x0000000b06000986 */ /* 0x0001ec000c101904 */
[----:B------:R-:W-:-:S04]  /*1100*/  @!P1 IMAD.WIDE R24, R9, 0x4, R14 ;  /* 0x0000000409189825 */ /* 0x000fc800078e020e */
[C---:B------:R-:W-:Y:S01]  /*1110*/  @!P1 IMAD.WIDE R26, R9.reuse, 0x4, R18 ;  /* 0x00000004091a9825 */ /* 0x040fe200078e0212 */
[----:B------:R-:W-:Y:S01]  /*1120*/  @!P1 STG.E [R24.64], R45 ;  /* 0x0000002d18009986 */ /* 0x000fe2000c101904 */
[----:B0-----:R-:W-:Y:S02]  /*1130*/  MOV R11, c[0x0][0x0] ;  /* 0x00000000000b7a02 */ /* 0x001fe40000000f00 */
[----:B------:R-:W-:Y:S01]  /*1140*/  @!P1 IMAD.WIDE R8, R9, 0x4, R20 ;  /* 0x0000000409089825 */ /* 0x000fe200078e0214 */
[----:B------:R-:W-:Y:S01]  /*1150*/  @!P1 STG.E [R26.64], R29 ;  /* 0x0000001d1a009986 */ /* 0x000fe2000c101904 */
[----:B------:R-:W-:Y:S02]  /*1160*/  LEA R4, R11, R4, 0x2 ;  /* 0x000000040b047211 */ /* 0x000fe400078e10ff */
[----:B------:R-:W-:Y:S01]  /*1170*/  @!P2 IMAD.WIDE R36, R28, 0x4, R14 ;  /* 0x000000041c24a825 */ /* 0x000fe200078e020e */
[----:B------:R0:W-:Y:S01]  /*1180*/  @!P1 STG.E [R8.64], R13 ;  /* 0x0000000d08009986 */ /* 0x0001e2000c101904 */
[----:B------:R-:W-:-:S02]  /*1190*/  ISETP.GE.AND P0, PT, R4, c[0x0][0x160], PT ;  /* 0x0000580004007a0c */ /* 0x000fc40003f06270 */
[----:B------:R-:W-:Y:S01]  /*11a0*/  @!P2 IMAD.WIDE R30, R28, 0x4, R18 ;  /* 0x000000041c1ea825 */ /* 0x000fe200078e0212 */
[----:B------:R1:W-:Y:S01]  /*11b0*/  @!P2 STG.E [R36.64], R10 ;  /* 0x0000000a2400a986 */ /* 0x0003e2000c101904 */
[----:B------:R-:W-:Y:S02]  /*11c0*/  ISETP.LT.AND P1, PT, R4, R0, PT ;  /* 0x000000000400720c */ /* 0x000fe40003f21270 */
[----:B------:R-:W-:Y:S01]  /*11d0*/  @!P2 IMAD.WIDE R22, R28, 0x4, R20 ;  /* 0x000000041c16a825 */ /* 0x000fe200078e0214 */
[----:B------:R1:W-:Y:S03]  /*11e0*/  @!P2 STG.E [R30.64], R33 ;  /* 0x000000211e00a986 */ /* 0x0003e6000c101904 */
[C---:B------:R-:W-:Y:S01]  /*11f0*/  @!P4 IMAD.WIDE R42, R35.reuse, 0x4, R14 ;  /* 0x00000004232ac825 */ /* 0x040fe200078e020e */
[----:B------:R1:W-:Y:S03]  /*1200*/  @!P2 STG.E [R22.64], R34 ;  /* 0x000000221600a986 */ /* 0x0003e6000c101904 */
[C---:B------:R-:W-:Y:S01]  /*1210*/  @!P4 IMAD.WIDE R6, R35.reuse, 0x4, R18 ;  /* 0x000000042306c825 */ /* 0x040fe200078e0212 */
[----:B------:R1:W-:Y:S03]  /*1220*/  @!P4 STG.E [R42.64], R41 ;  /* 0x000000292a00c986 */ /* 0x0003e6000c101904 */
[----:B0-----:R-:W-:Y:S01]  /*1230*/  @!P4 IMAD.WIDE R8, R35, 0x4, R20 ;  /* 0x000000042308c825 */ /* 0x001fe200078e0214 */
[----:B------:R1:W-:Y:S04]  /*1240*/  @!P4 STG.E [R6.64], R39 ;  /* 0x000000270600c986 */ /* 0x0003e8000c101904 */
[----:B------:R1:W-:Y:S01]  /*1250*/  @!P4 STG.E [R8.64], R40 ;  /* 0x000000280800c986 */ /* 0x0003e2000c101904 */
[----:B------:R-:W-:Y:S05]  /*1260*/  @!P0 BRA P1, `(.L_x_39) ;  /* 0xfffff07000008947 */ /* 0x000fea000083ffff */
[----:B------:R-:W-:Y:S05]  /*1270*/  EXIT ;  /* 0x000000000000794d */ /* 0x000fea0003800000 */
.L_x_33:
        /* <DEDUP_REMOVED lines=8> */
.L_x_42:
[----:B0-----:R-:W-:Y:S01]  /*1300*/  SHF.R.S32.HI R4, RZ, 0x1f, R35 ;  /* 0x0000001fff047819 */ /* 0x001fe20000011423 */
[C---:B------:R-:W-:Y:S01]  /*1310*/  IMAD.WIDE R12, R35.reuse, 0x10, R14 ;  /* 0x00000010230c7825 */ /* 0x040fe200078e020e */
[C---:B------:R-:W-:Y:S02]  /*1320*/  @P0 LEA R38, P1, R35.reuse, R16, 0x4 ;  /* 0x0000001023260211 */ /* 0x040fe400078220ff */
[C---:B------:R-:W-:Y:S02]  /*1330*/  SHF.L.U32 R33, R35.reuse, 0x4, RZ ;  /* 0x0000000423217819 */ /* 0x040fe400000006ff */
[C-C-:B------:R-:W-:Y:S01]  /*1340*/  @P0 LEA.HI.X R39, R35.reuse, R17, R4.reuse, 0x4, P1 ;  /* 0x0000001123270211 */ /* 0x140fe200008f2404 */
[----:B------:R-:W2:Y:S01]  /*1350*/  LDG.E.128 R24, [R12.64] ;  /* 0x000000040c187981 */ /* 0x000ea2000c1e1d00 */
[----:B------:R-:W-:Y:S02]  /*1360*/  SHF.L.U64.HI R5, R35, 0x4, R4 ;  /* 0x0000000423057819 */ /* 0x000fe40000010204 */
[-C--:B------:R-:W-:Y:S01]  /*1370*/  IADD3 R22, P1, R18, R33.reuse, RZ ;  /* 0x0000002112167210 */ /* 0x080fe20007f3e0ff */
[----:B------:R-:W3:Y:S01]  /*1380*/  @P0 LDG.E.128 R8, [R38.64] ;  /* 0x0000000426080981 */ /* 0x000ee2000c1e1d00 */
[----:B------:R-:W-:-:S02]  /*1390*/  IADD3 R32, P2, R20, R33, RZ ;  /* 0x0000002114207210 */ /* 0x000fc40007f5e0ff */
[-C--:B------:R-:W-:Y:S02]  /*13a0*/  IADD3.X R23, R19, R5.reuse, RZ, P1, !PT ;  /* 0x0000000513177210 */ /* 0x080fe40000ffe4ff */
[----:B------:R-:W-:-:S03]  /*13b0*/  IADD3.X R33, R21, R5, RZ, P2, !PT ;  /* 0x0000000515217210 */ /* 0x000fc600017fe4ff */
[----:B------:R0:W5:Y:S04]  /*13c0*/  LDG.E.128 R4, [R22.64] ;  /* 0x0000000416047981 */ /* 0x000168000c1e1d00 */
[----:B------:R0:W5:Y:S01]  /*13d0*/  LDG.E.128 R28, [R32.64] ;  /* 0x00000004201c7981 */ /* 0x000162000c1e1d00 */
[----:B------:R-:W2:Y:S01]  /*13e0*/  MUFU.RCP R37, R2 ;  /* 0x0000000200257308 */ /* 0x000ea20000001000 */
[----:B------:R-:W-:Y:S01]  /*13f0*/  ISETP.NE.AND P1, PT, RZ, c[0x0][0xd74], PT ;  /* 0x00035d00ff007a0c */ /* 0x000fe20003f25270 */
[----:B--2---:R-:W-:Y:S01]  /*1400*/  FMUL.FTZ R34, R24, R37 ;  /* 0x0000002518227220 */ /* 0x004fe20000410000 */
[----:B---3--:R-:W-:Y:S02]  /*1410*/  FSEL R10, R10, RZ, P0 ;  /* 0x000000ff0a0a7208 */ /* 0x008fe40000000000 */
[----:B------:R-:W-:-:S02]  /*1420*/  FSEL R9, R9, RZ, P0 ;  /* 0x000000ff09097208 */ /* 0x000fc40000000000 */
[----:B------:R-:W-:Y:S02]  /*1430*/  FSEL R8, R8, RZ, P0 ;  /* 0x000000ff08087208 */ /* 0x000fe40000000000 */
[----:B------:R-:W-:-:S05]  /*1440*/  FSEL R11, R11, RZ, P0 ;  /* 0x000000ff0b0b7208 */ /* 0x000fca0000000000 */
[----:B------:R-:W-:Y:S05]  /*1450*/  @!P1 BRA `(.L_x_40) ;  /* 0x0000036000009947 */ /* 0x000fea0003800000 */
[----:B0-----:R-:W0:Y:S01]  /*1460*/  MUFU.RCP R38, c[0x0][0xd6c] ;  /* 0x00035b0000267b08 */ /* 0x001e220000001000 */
[----:B------:R-:W-:Y:S02]  /*1470*/  FMUL.FTZ R39, R3, R34 ;  /* 0x0000002203277220 */ /* 0x000fe40000410000 */
[----:B-----5:R-:W-:Y:S02]  /*1480*/  FMUL.FTZ R28, R28, c[0x0][0xd60] ;  /* 0x000358001c1c7a20 */ /* 0x020fe40000410000 */
[-C--:B------:R-:W-:Y:S02]  /*1490*/  FMUL.FTZ R36, R25, R37.reuse ;  /* 0x0000002519247220 */ /* 0x080fe40000410000 */
[-C--:B------:R-:W-:Y:S01]  /*14a0*/  FMUL.FTZ R26, R26, R37.reuse ;  /* 0x000000251a1a7220 */ /* 0x080fe20000410000 */
[----:B------:R-:W-:Y:S01]  /*14b0*/  MUFU.RCP R24, c[0x0][0xd68] ;  /* 0x00035a0000187b08 */ /* 0x000fe20000001000 */
[----:B------:R-:W-:Y:S02]  /*14c0*/  FMUL.FTZ R40, R27, R37 ;  /* 0x000000251b287220 */ /* 0x000fe40000410000 */
[----:B------:R-:W-:-:S02]  /*14d0*/  FFMA.FTZ R28, R34, R39, R28 ;  /* 0x00000027221c7223 */ /* 0x000fc4000001001c */
[----:B------:R-:W-:Y:S02]  /*14e0*/  FMUL.FTZ R39, R29, c[0x0][0xd60] ;  /* 0x000358001d277a20 */ /* 0x000fe40000410000 */
[----:B------:R-:W-:Y:S02]  /*14f0*/  FMUL.FTZ R29, R3, R36 ;  /* 0x00000024031d7220 */ /* 0x000fe40000410000 */
[----:B------:R-:W-:Y:S02]  /*1500*/  FMUL.FTZ R41, R31, c[0x0][0xd60] ;  /* 0x000358001f297a20 */ /* 0x000fe40000410000 */
[----:B------:R-:W-:Y:S02]  /*1510*/  FMUL.FTZ R30, R30, c[0x0][0xd60] ;  /* 0x000358001e1e7a20 */ /* 0x000fe40000410000 */
[C---:B------:R-:W-:Y:S02]  /*1520*/  FMUL.FTZ R37, R3.reuse, R26 ;  /* 0x0000001a03257220 */ /* 0x040fe40000410000 */
[----:B------:R-:W-:-:S02]  /*1530*/  FMUL.FTZ R31, R3, R40 ;  /* 0x00000028031f7220 */ /* 0x000fc40000410000 */
        /* <DEDUP_REMOVED lines=10> */
[----:B------:R-:W-:Y:S02]  /*15e0*/  FFMA.FTZ R5, R36, c[0x0][0xd64], R5 ;  /* 0x0003590024057a23 */ /* 0x000fe40000010005 */
[----:B------:R-:W-:Y:S01]  /*15f0*/  FFMA.FTZ R7, R40, c[0x0][0xd64], R7 ;  /* 0x0003590028077a23 */ /* 0x000fe20000010007 */
[----:B------:R-:W1:Y:S08]  /*1600*/  MUFU.SQRT R25, R25 ;  /* 0x0000001900197308 */ /* 0x000e700000002000 */
[----:B------:R-:W2:Y:S01]  /*1610*/  MUFU.SQRT R39, R39 ;  /* 0x0000002700277308 */ /* 0x000ea20000002000 */
[----:B0-----:R-:W-:-:S07]  /*1620*/  FADD.FTZ R38, R27, c[0x0][0xd70] ;  /* 0x00035c001b267621 */ /* 0x001fce0000010000 */
[----:B------:R-:W0:Y:S01]  /*1630*/  MUFU.SQRT R41, R41 ;  /* 0x0000002900297308 */ /* 0x000e220000002000 */
[----:B-1----:R-:W-:Y:S02]  /*1640*/  FADD.FTZ R25, R25, c[0x0][0xd70] ;  /* 0x00035c0019197621 */ /* 0x002fe40000010000 */
[----:B--2---:R-:W-:-:S05]  /*1650*/  FADD.FTZ R27, R39, c[0x0][0xd70] ;  /* 0x00035c00271b7621 */ /* 0x004fca0000010000 */
[----:B------:R-:W1:Y:S01]  /*1660*/  MUFU.RCP R25, R25 ;  /* 0x0000001900197308 */ /* 0x000e620000001000 */
[----:B------:R-:W-:-:S04]  /*1670*/  FMUL.FTZ R39, R4, c[0x0][0xd5c] ;  /* 0x0003570004277a20 */ /* 0x000fc80000410000 */
[----:B------:R-:W-:Y:S02]  /*1680*/  FFMA.FTZ R4, R34, c[0x0][0xd64], R39 ;  /* 0x0003590022047a23 */ /* 0x000fe40000010027 */
[----:B0-----:R-:W-:Y:S01]  /*1690*/  FADD.FTZ R37, R41, c[0x0][0xd70] ;  /* 0x00035c0029257621 */ /* 0x001fe20000010000 */
[----:B------:R-:W0:Y:S01]  /*16a0*/  MUFU.RCP R38, R38 ;  /* 0x0000002600267308 */ /* 0x000e220000001000 */
[----:B------:R-:W-:Y:S02]  /*16b0*/  FMUL.FTZ R41, R6, c[0x0][0xd5c] ;  /* 0x0003570006297a20 */ /* 0x000fe40000410000 */
[-C--:B------:R-:W-:Y:S02]  /*16c0*/  FMUL.FTZ R39, R5, R24.reuse ;  /* 0x0000001805277220 */ /* 0x080fe40000410000 */
[----:B------:R-:W-:Y:S02]  /*16d0*/  FFMA.FTZ R6, R26, c[0x0][0xd64], R41 ;  /* 0x000359001a067a23 */ /* 0x000fe40000010029 */
[-C--:B------:R-:W-:Y:S01]  /*16e0*/  FMUL.FTZ R26, R4, R24.reuse ;  /* 0x00000018041a7220 */ /* 0x080fe20000410000 */
[----:B------:R-:W2:Y:S01]  /*16f0*/  MUFU.RCP R27, R27 ;  /* 0x0000001b001b7308 */ /* 0x000ea20000001000 */
[----:B------:R-:W-:-:S02]  /*1700*/  FMUL.FTZ R34, R6, R24 ;  /* 0x0000001806227220 */ /* 0x000fc40000410000 */
[----:B------:R-:W-:Y:S02]  /*1710*/  FMUL.FTZ R24, R7, R24 ;  /* 0x0000001807187220 */ /* 0x000fe40000410000 */
[----:B-1----:R-:W-:-:S03]  /*1720*/  FMUL.FTZ R25, R26, R25 ;  /* 0x000000191a197220 */ /* 0x002fc60000410000 */
[----:B------:R-:W1:Y:S01]  /*1730*/  MUFU.RCP R37, R37 ;  /* 0x0000002500257308 */ /* 0x000e620000001000 */
[----:B0-----:R-:W-:Y:S02]  /*1740*/  FMUL.FTZ R38, R39, R38 ;  /* 0x0000002627267220 */ /* 0x001fe40000410000 */
[----:B------:R-:W-:Y:S02]  /*1750*/  FFMA.FTZ R8, R8, c[0x0][0xd78], R25 ;  /* 0x00035e0008087a23 */ /* 0x000fe40000010019 */
[----:B------:R-:W-:Y:S02]  /*1760*/  FFMA.FTZ R9, R9, c[0x0][0xd78], R38 ;  /* 0x00035e0009097a23 */ /* 0x000fe40000010026 */
[----:B--2---:R-:W-:-:S04]  /*1770*/  FMUL.FTZ R27, R34, R27 ;  /* 0x0000001b221b7220 */ /* 0x004fc80000410000 */
[----:B------:R-:W-:Y:S02]  /*1780*/  FFMA.FTZ R10, R10, c[0x0][0xd78], R27 ;  /* 0x00035e000a0a7a23 */ /* 0x000fe4000001001b */
[----:B-1----:R-:W-:-:S04]  /*1790*/  FMUL.FTZ R24, R24, R37 ;  /* 0x0000002518187220 */ /* 0x002fc80000410000 */
[----:B------:R-:W-:Y:S01]  /*17a0*/  FFMA.FTZ R11, R11, c[0x0][0xd78], R24 ;  /* 0x00035e000b0b7a23 */ /* 0x000fe20000010018 */
[----:B------:R-:W-:Y:S05]  /*17b0*/  BRA `(.L_x_41) ;  /* 0x0000035000007947 */ /* 0x000fea0003800000 */
.L_x_40:
[----:B0-----:R-:W-:Y:S01]  /*17c0*/  FFMA.FTZ R34, R8, c[0x0][0xd78], R34 ;  /* 0x00035e0008227a23 */ /* 0x001fe20000010022 */
[----:B------:R-:W0:Y:S01]  /*17d0*/  MUFU.RCP R36, c[0x0][0xd6c] ;  /* 0x00035b0000247b08 */ /* 0x000e220000001000 */
[----:B------:R-:W-:Y:S02]  /*17e0*/  FMUL.FTZ R24, R25, R37 ;  /* 0x0000002519187220 */ /* 0x000fe40000410000 */
[----:B------:R-:W-:Y:S02]  /*17f0*/  FMUL.FTZ R25, R3, R34 ;  /* 0x0000002203197220 */ /* 0x000fe40000410000 */
[----:B------:R-:W-:Y:S02]  /*1800*/  FFMA.FTZ R24, R9, c[0x0][0xd78], R24 ;  /* 0x00035e0009187a23 */ /* 0x000fe40000010018 */
[----:B------:R-:W-:Y:S01]  /*1810*/  FMUL.FTZ R25, R34, R25 ;  /* 0x0000001922197220 */ /* 0x000fe20000410000 */
[----:B------:R-:W1:Y:S01]  /*1820*/  MUFU.RCP R8, c[0x0][0xd68] ;  /* 0x00035a0000087b08 */ /* 0x000e620000001000 */
[----:B------:R-:W-:-:S02]  /*1830*/  FMUL.FTZ R9, R3, R24 ;  /* 0x0000001803097220 */ /* 0x000fc40000410000 */
[-C--:B------:R-:W-:Y:S02]  /*1840*/  FMUL.FTZ R39, R26, R37.reuse ;  /* 0x000000251a277220 */ /* 0x080fe40000410000 */
[----:B------:R-:W-:Y:S02]  /*1850*/  FMUL.FTZ R26, R27, R37 ;  /* 0x000000251b1a7220 */ /* 0x000fe40000410000 */
[----:B-----5:R-:W-:Y:S02]  /*1860*/  FFMA.FTZ R28, R28, c[0x0][0xd60], R25 ;  /* 0x000358001c1c7a23 */ /* 0x020fe40000010019 */
[----:B------:R-:W-:Y:S02]  /*1870*/  FMUL.FTZ R25, R24, R9 ;  /* 0x0000000918197220 */ /* 0x000fe40000410000 */
[----:B------:R-:W-:Y:S02]  /*1880*/  FFMA.FTZ R10, R10, c[0x0][0xd78], R39 ;  /* 0x00035e000a0a7a23 */ /* 0x000fe40000010027 */
[----:B------:R-:W-:-:S02]  /*1890*/  FFMA.FTZ R26, R11, c[0x0][0xd78], R26 ;  /* 0x00035e000b1a7a23 */ /* 0x000fc4000001001a */
[----:B------:R-:W-:Y:S02]  /*18a0*/  FFMA.FTZ R29, R29, c[0x0][0xd60], R25 ;  /* 0x000358001d1d7a23 */ /* 0x000fe40000010019 */
[C---:B------:R-:W-:Y:S02]  /*18b0*/  FMUL.FTZ R25, R3.reuse, R10 ;  /* 0x0000000a03197220 */ /* 0x040fe40000410000 */
[----:B------:R-:W-:Y:S02]  /*18c0*/  FMUL.FTZ R27, R3, R26 ;  /* 0x0000001a031b7220 */ /* 0x000fe40000410000 */
[----:B------:R-:W-:Y:S02]  /*18d0*/  FMUL.FTZ R25, R10, R25 ;  /* 0x000000190a197220 */ /* 0x000fe40000410000 */
[----:B------:R-:W-:Y:S02]  /*18e0*/  FMUL.FTZ R27, R26, R27 ;  /* 0x0000001b1a1b7220 */ /* 0x000fe40000410000 */
[----:B------:R-:W-:-:S02]  /*18f0*/  FFMA.FTZ R30, R30, c[0x0][0xd60], R25 ;  /* 0x000358001e1e7a23 */ /* 0x000fc40000010019 */
[----:B------:R-:W-:Y:S02]  /*1900*/  FFMA.FTZ R31, R31, c[0x0][0xd60], R27 ;  /* 0x000358001f1f7a23 */ /* 0x000fe4000001001b */
[-C--:B0-----:R-:W-:Y:S02]  /*1910*/  FMUL.FTZ R9, R28, R36.reuse ;  /* 0x000000241c097220 */ /* 0x081fe40000410000 */
[-C--:B------:R-:W-:Y:S02]  /*1920*/  FMUL.FTZ R11, R29, R36.reuse ;  /* 0x000000241d0b7220 */ /* 0x080fe40000410000 */
[-C--:B------:R-:W-:Y:S02]  /*1930*/  FMUL.FTZ R37, R30, R36.reuse ;  /* 0x000000241e257220 */ /* 0x080fe40000410000 */
[----:B------:R-:W-:Y:S01]  /*1940*/  FMUL.FTZ R36, R31, R36 ;  /* 0x000000241f247220 */ /* 0x000fe20000410000 */
[----:B------:R-:W0:Y:S01]  /*1950*/  MUFU.SQRT R9, R9 ;  /* 0x0000000900097308 */ /* 0x000e220000002000 */
[----:B------:R-:W-:-:S02]  /*1960*/  FMUL.FTZ R39, R24, c[0x0][0xd64] ;  /* 0x0003590018277a20 */ /* 0x000fc40000410000 */
[----:B------:R-:W-:Y:S02]  /*1970*/  FMUL.FTZ R41, R10, c[0x0][0xd64] ;  /* 0x000359000a297a20 */ /* 0x000fe40000410000 */
[----:B------:R-:W-:Y:S02]  /*1980*/  FMUL.FTZ R43, R26, c[0x0][0xd64] ;  /* 0x000359001a2b7a20 */ /* 0x000fe40000410000 */
[----:B------:R-:W-:Y:S01]  /*1990*/  FFMA.FTZ R5, R5, c[0x0][0xd5c], R39 ;  /* 0x0003570005057a23 */ /* 0x000fe20000010027 */
[----:B------:R-:W2:Y:S01]  /*19a0*/  MUFU.SQRT R11, R11 ;  /* 0x0000000b000b7308 */ /* 0x000ea20000002000 */
[----:B------:R-:W-:Y:S02]  /*19b0*/  FFMA.FTZ R6, R6, c[0x0][0xd5c], R41 ;  /* 0x0003570006067a23 */ /* 0x000fe40000010029 */
[----:B------:R-:W-:Y:S02]  /*19c0*/  FFMA.FTZ R7, R7, c[0x0][0xd5c], R43 ;  /* 0x0003570007077a23 */ /* 0x000fe4000001002b */
[----:B-1----:R-:W-:-:S02]  /*19d0*/  FMUL.FTZ R24, R5, R8 ;  /* 0x0000000805187220 */ /* 0x002fc40000410000 */
[----:B------:R-:W-:Y:S01]  /*19e0*/  FMUL.FTZ R26, R6, R8 ;  /* 0x00000008061a7220 */ /* 0x000fe20000410000 */
[----:B------:R-:W1:Y:S01]  /*19f0*/  MUFU.SQRT R37, R37 ;  /* 0x0000002500257308 */ /* 0x000e620000002000 */
[----:B0-----:R-:W-:-:S07]  /*1a00*/  FADD.FTZ R9, R9, c[0x0][0xd70] ;  /* 0x00035c0009097621 */ /* 0x001fce0000010000 */
[----:B------:R-:W0:Y:S01]  /*1a10*/  MUFU.SQRT R36, R36 ;  /* 0x0000002400247308 */ /* 0x000e220000002000 */
[----:B--2---:R-:W-:Y:S02]  /*1a20*/  FADD.FTZ R27, R11, c[0x0][0xd70] ;  /* 0x00035c000b1b7621 */ /* 0x004fe40000010000 */
[----:B-1----:R-:W-:-:S05]  /*1a30*/  FADD.FTZ R25, R37, c[0x0][0xd70] ;  /* 0x00035c0025197621 */ /* 0x002fca0000010000 */
[----:B------:R-:W1:Y:S01]  /*1a40*/  MUFU.RCP R9, R9 ;  /* 0x0000000900097308 */ /* 0x000e620000001000 */
[----:B------:R-:W-:Y:S02]  /*1a50*/  FMUL.FTZ R37, R34, c[0x0][0xd64] ;  /* 0x0003590022257a20 */ /* 0x000fe40000410000 */
[-C--:B------:R-:W-:Y:S02]  /*1a60*/  FMUL.FTZ R34, R7, R8.reuse ;  /* 0x0000000807227220 */ /* 0x080fe40000410000 */
[----:B------:R-:W-:Y:S02]  /*1a70*/  FFMA.FTZ R4, R4, c[0x0][0xd5c], R37 ;  /* 0x0003570004047a23 */ /* 0x000fe40000010025 */
[----:B0-----:R-:W-:Y:S01]  /*1a80*/  FADD.FTZ R11, R36, c[0x0][0xd70] ;  /* 0x00035c00240b7621 */ /* 0x001fe20000010000 */
[----:B------:R-:W0:Y:S01]  /*1a90*/  MUFU.RCP R27, R27 ;  /* 0x0000001b001b7308 */ /* 0x000e220000001000 */
[----:B------:R-:W-:-:S07]  /*1aa0*/  FMUL.FTZ R10, R4, R8 ;  /* 0x00000008040a7220 */ /* 0x000fce0000410000 */
[----:B------:R-:W2:Y:S01]  /*1ab0*/  MUFU.RCP R25, R25 ;  /* 0x0000001900197308 */ /* 0x000ea20000001000 */
[----:B-1----:R-:W-:-:S07]  /*1ac0*/  FMUL.FTZ R8, R10, R9 ;  /* 0x000000090a087220 */ /* 0x002fce0000410000 */
[----:B------:R-:W1:Y:S01]  /*1ad0*/  MUFU.RCP R11, R11 ;  /* 0x0000000b000b7308 */ /* 0x000e620000001000 */
[----:B0-----:R-:W-:Y:S02]  /*1ae0*/  FMUL.FTZ R9, R24, R27 ;  /* 0x0000001b18097220 */ /* 0x001fe40000410000 */
[----:B--2---:R-:W-:Y:S02]  /*1af0*/  FMUL.FTZ R10, R26, R25 ;  /* 0x000000191a0a7220 */ /* 0x004fe40000410000 */
[----:B-1----:R-:W-:-:S04]  /*1b00*/  FMUL.FTZ R11, R34, R11 ;  /* 0x0000000b220b7220 */ /* 0x002fc80000410000 */
.L_x_41:
[----:B------:R-:W-:Y:S01]  /*1b10*/  IADD3 R35, R35, c[0x0][0x0], RZ ;  /* 0x0000000023237a10 */ /* 0x000fe20007ffe0ff */
[----:B------:R0:W-:Y:S03]  /*1b20*/  STG.E.128 [R12.64], R8 ;  /* 0x000000080c007986 */ /* 0x0001e6000c101d04 */
[----:B------:R-:W-:Y:S01]  /*1b30*/  SHF.L.U32 R25, R35, 0x2, RZ ;  /* 0x0000000223197819 */ /* 0x000fe200000006ff */
[----:B------:R0:W-:Y:S03]  /*1b40*/  STG.E.128 [R22.64], R4 ;  /* 0x0000000416007986 */ /* 0x0001e6000c101d04 */
[C---:B------:R-:W-:Y:S01]  /*1b50*/  ISETP.GE.AND P1, PT, R25.reuse, c[0x0][0x160], PT ;  /* 0x0000580019007a0c */ /* 0x040fe20003f26270 */
[----:B------:R0:W-:Y:S01]  /*1b60*/  STG.E.128 [R32.64], R28 ;  /* 0x0000001c20007986 */ /* 0x0001e2000c101d04 */
[----:B------:R-:W-:-:S13]  /*1b70*/  ISETP.LT.AND P2, PT, R25, R0, PT ;  /* 0x000000001900720c */ /* 0x000fda0003f41270 */
[----:B------:R-:W-:Y:S05]  /*1b80*/  @!P1 BRA P2, `(.L_x_42) ;  /* 0xfffff77000009947 */ /* 0x000fea000103ffff */
[----:B------:R-:W-:Y:S05]  /*1b90*/  EXIT ;  /* 0x000000000000794d */ /* 0x000fea0003800000 */
.L_x_43:
        /* <DEDUP_REMOVED lines=14> */
.L_x_47:


//--------------------- .nv.global                --------------------------
	.section	.nv.global,"aw",@nobits
.nv.global:
	.type		_ZN51_INTERNAL_00723629_20_multi_tensor_lamb_cu_32d6279a4cuda3std3__48in_placeE,@object
	.size		_ZN51_INTERNAL_00723629_20_multi_tensor_lamb_cu_32d6279a4cuda3std3__48in_placeE,(_ZN51_INTERNAL_00723629_20_multi_tensor_lamb_cu_32d6279a4cuda3std6ranges3__45__cpo8distanceE - _ZN51_INTERNAL_00723629_20_multi_tensor_lamb_cu_32d6279a4cuda3std3__48in_placeE)
_ZN51_INTERNAL_00723629_20_multi_tensor_lamb_cu_32d6279a4cuda3std3__48in_placeE:
	.zero		1
	.type		_ZN51_INTERNAL_00723629_20_multi_tensor_lamb_cu_32d6279a4cuda3std6ranges3__45__cpo8distanceE,@object
	.size		_ZN51_INTERNAL_00723629_20_multi_tensor_lamb_cu_32d6279a4cuda3std6ranges3__45__cpo8distanceE,(_ZN51_INTERNAL_00723629_20_multi_tensor_lamb_cu_32d6279a4cuda3std3__45__cpo6cbeginE - _ZN51_INTERNAL_00723629_20_multi_tensor_lamb_cu_32d6279a4cuda3std6ranges3__45__cpo8distanceE)
_ZN51_INTERNAL_00723629_20_multi_tensor_lamb_cu_32d6279a4cuda3std6ranges3__45__cpo8distanceE:
	.zero		1
	.type		_ZN51_INTERNAL_00723629_20_multi_tensor_lamb_cu_32d6279a4cuda3std3__45__cpo6cbeginE,@object
	.size		_ZN51_INTERNAL_00723629_20_multi_tensor_lamb_cu_32d6279a4cuda3std3__45__cpo6cbeginE,(_ZN51_INTERNAL_00723629_20_multi_tensor_lamb_cu_32d6279a4cuda3std6ranges3__45__cpo7advanceE - _ZN51_INTERNAL_00723629_20_multi_tensor_lamb_cu_32d6279a4cuda3std3__45__cpo6cbeginE)
_ZN51_INTERNAL_00723629_20_multi_tensor_lamb_cu_32d6279a4cuda3std3__45__cpo6cbeginE:
	.zero		1
	.type		_ZN51_INTERNAL_00723629_20_multi_tensor_lamb_cu_32d6279a4cuda3std6ranges3__45__cpo7advanceE,@object
	.size		_ZN51_INTERNAL_00723629_20_multi_tensor_lamb_cu_32d6279a4cuda3std6ranges3__45__cpo7advanceE,(_ZN51_INTERNAL_00723629_20_multi_tensor_lamb_cu_32d6279a4cuda3std3__45__cpo7crbeginE - _ZN51_INTERNAL_00723629_20_multi_tensor_lamb_cu_32d6279a4cuda3std6ranges3__45__cpo7advanceE)
_ZN51_INTERNAL_00723629_20_multi_tensor_lamb_cu_32d6279a4cuda3std6ranges3__45__cpo7advanceE:
	.zero		1
	.type		_ZN51_INTERNAL_00723629_20_multi_tensor_lamb_cu_32d6279a4cuda3std3__45__cpo7crbeginE,@object
	.size		_ZN51_INTERNAL_00723629_20_multi_tensor_lamb_cu_32d6279a4cuda3std3__45__cpo7crbeginE,(_ZN51_INTERNAL_00723629_20_multi_tensor_lamb_cu_32d6279a4cuda3std6ranges3__45__cpo4dataE - _ZN51_INTERNAL_00723629_20_multi_tensor_lamb_cu_32d6279a4cuda3std3__45__cpo7crbeginE)
_ZN51_INTERNAL_00723629_20_multi_tensor_lamb_cu_32d6279a4cuda3std3__45__cpo7crbeginE:
	.zero		1
	.type		_ZN51_INTERNAL_00723629_20_multi_tensor_lamb_cu_32d6279a4cuda3std6ranges3__45__cpo4dataE,@object
	.size		_ZN51_INTERNAL_00723629_20_multi_tensor_lamb_cu_32d6279a4cuda3std6ranges3__45__cpo4dataE,(_ZN51_INTERNAL_00723629_20_multi_tensor_lamb_cu_32d6279a4cuda3std6ranges3__45__cpo5beginE - _ZN51_INTERNAL_00723629_20_multi_tensor_lamb_cu_32d6279a4cuda3std6ranges3__45__cpo4dataE)
_ZN51_INTERNAL_00723629_20_multi_tensor_lamb_cu_32d6279a4cuda3std6ranges3__45__cpo4dataE:
	.zero		1
	.type		_ZN51_INTERNAL_00723629_20_multi_tensor_lamb_cu_32d6279a4cuda3std6ranges3__45__cpo5beginE,@object
	.size		_ZN51_INTERNAL_00723629_20_multi_tensor_lamb_cu_32d6279a4cuda3std6ranges3__45__cpo5beginE,(_ZN51_INTERNAL_00723629_20_multi_tensor_lamb_cu_32d6279a4cuda3std3__453_GLOBAL__N__00723629_20_multi_tensor_lamb_cu_32d6279a6ignoreE - _ZN51_INTERNAL_00723629_20_multi_tensor_lamb_cu_32d6279a4cuda3std6ranges3__45__cpo5beginE)
_ZN51_INTERNAL_00723629_20_multi_tensor_lamb_cu_32d6279a4cuda3std6ranges3__45__cpo5beginE:
	.zero		1
	.type		_ZN51_INTERNAL_00723629_20_multi_tensor_lamb_cu_32d6279a4cuda3std3__453_GLOBAL__N__00723629_20_multi_tensor_lamb_cu_32d6279a6ignoreE,@object
	.size		_ZN51_INTERNAL_00723629_20_multi_tensor_lamb_cu_32d6279a4cuda3std3__453_GLOBAL__N__00723629_20_multi_tensor_lamb_cu_32d6279a6ignoreE,(_ZN51_INTERNAL_00723629_20_multi_tensor_lamb_cu_32d6279a4cuda3std6ranges3__45__cpo4sizeE - _ZN51_INTERNAL_00723629_20_multi_tensor_lamb_cu_32d6279a4cuda3std3__453_GLOBAL__N__00723629_20_multi_tensor_lamb_cu_32d6279a6ignoreE)
_ZN51_INTERNAL_00723629_20_multi_tensor_lamb_cu_32d6279a4cuda3std3__453_GLOBAL__N__00723629_20_multi_tensor_lamb_cu_32d6279a6ignoreE:
	.zero		1
	.type		_ZN51_INTERNAL_00723629_20_multi_tensor_lamb_cu_32d6279a4cuda3std6ranges3__45__cpo4sizeE,@object
	.size		_ZN51_INTERNAL_00723629_20_multi_tensor_lamb_cu_32d6279a4cuda3std6ranges3__45__cpo4sizeE,(_ZN51_INTERNAL_00723629_20_multi_tensor_lamb_cu_32d6279a4cuda3std3__45__cpo5beginE - _ZN51_INTERNAL_00723629_20_multi_tensor_lamb_cu_32d6279a4cuda3std6ranges3__45__cpo4sizeE)
_ZN51_INTERNAL_00723629_20_multi_tensor_lamb_cu_32d6279a4cuda3std6ranges3__45__cpo4sizeE:
	.zero		1
	.type		_ZN51_INTERNAL_00723629_20_multi_tensor_lamb_cu_32d6279a4cuda3std3__45__cpo5beginE,@object
	.size		_ZN51_INTERNAL_00723629_20_multi_tensor_lamb_cu_32d6279a4cuda3std3__45__cpo5beginE,(_ZN51_INTERNAL_00723629_20_multi_tensor_lamb_cu_32d6279a4cuda3std6ranges3__45__cpo6cbeginE - _ZN51_INTERNAL_00723629_20_multi_tensor_lamb_cu_32d6279a4cuda3std3__45__cpo5beginE)
_ZN51_INTERNAL_00723629_20_multi_tensor_lamb_cu_32d6279a4cuda3std3__45__cpo5beginE:
	.zero		1
	.type		_ZN51_INTERNAL_00723629_20_multi_tensor_lamb_cu_32d6279a4cuda3std6ranges3__45__cpo6cbeginE,@object
	.size		_ZN51_INTERNAL_00723629_20_multi_tensor_lamb_cu_32d6279a4cuda3std6ranges3__45__cpo6cbeginE,(_ZN51_INTERNAL_00723629_20_multi_tensor_lamb_cu_32d6279a4cuda3std3__45__cpo6rbeginE - _ZN51_INTERNAL_00723629_20_multi_tensor_lamb_cu_32d6279a4cuda3std6ranges3__45__cpo6cbeginE)
_ZN51_INTERNAL_00723629_20_multi_tensor_lamb_cu_32d6279a4cuda3std6ranges3__45__cpo6cbeginE:
	.zero		1
	.type		_ZN51_INTERNAL_00723629_20_multi_tensor_lamb_cu_32d6279a4cuda3std3__45__cpo6rbeginE,@object
	.size		_ZN51_INTERNAL_00723629_20_multi_tensor_lamb_cu_32d6279a4cuda3std3__45__cpo6rbeginE,(_ZN51_INTERNAL_00723629_20_multi_tensor_lamb_cu_32d6279a4cuda3std6ranges3__45__cpo4nextE - _ZN51_INTERNAL_00723629_20_multi_tensor_lamb_cu_32d6279a4cuda3std3__45__cpo6rbeginE)
_ZN51_INTERNAL_00723629_20_multi_tensor_lamb_cu_32d6279a4cuda3std3__45__cpo6rbeginE:
	.zero		1
	.type		_ZN51_INTERNAL_00723629_20_multi_tensor_lamb_cu_32d6279a4cuda3std6ranges3__45__cpo4nextE,@object
	.size		_ZN51_INTERNAL_00723629_20_multi_tensor_lamb_cu_32d6279a4cuda3std6ranges3__45__cpo4nextE,(_ZN51_INTERNAL_00723629_20_multi_tensor_lamb_cu_32d6279a4cuda3std6ranges3__45__cpo4swapE - _ZN51_INTERNAL_00723629_20_multi_tensor_lamb_cu_32d6279a4cuda3std6ranges3__45__cpo4nextE)
_ZN51_INTERNAL_00723629_20_multi_tensor_lamb_cu_32d6279a4cuda3std6ranges3__45__cpo4nextE:
	.zero		1
	.type		_ZN51_INTERNAL_00723629_20_multi_tensor_lamb_cu_32d6279a4cuda3std6ranges3__45__cpo4swapE,@object
	.size		_ZN51_INTERNAL_00723629_20_multi_tensor_lamb_cu_32d6279a4cuda3std6ranges3__45__cpo4swapE,(_ZN51_INTERNAL_00723629_20_multi_tensor_lamb_cu_32d6279a4cuda3std3__420unreachable_sentinelE - _ZN51_INTERNAL_00723629_20_multi_tensor_lamb_cu_32d6279a4cuda3std6ranges3__45__cpo4swapE)
_ZN51_INTERNAL_00723629_20_multi_tensor_lamb_cu_32d6279a4cuda3std6ranges3__45__cpo4swapE:
	.zero		1
	.type		_ZN51_INTERNAL_00723629_20_multi_tensor_lamb_cu_32d6279a4cuda3std3__420unreachable_sentinelE,@object
	.size		_ZN51_INTERNAL_00723629_20_multi_tensor_lamb_cu_32d6279a4cuda3std3__420unreachable_sentinelE,(_ZN51_INTERNAL_00723629_20_multi_tensor_lamb_cu_32d6279a6thrust23THRUST_300001_SM_800_NS6system6detail10sequential3seqE - _ZN51_INTERNAL_00723629_20_multi_tensor_lamb_cu_32d6279a4cuda3std3__420unreachable_sentinelE)
_ZN51_INTERNAL_00723629_20_multi_tensor_lamb_cu_32d6279a4cuda3std3__420unreachable_sentinelE:
	.zero		1
	.type		_ZN51_INTERNAL_00723629_20_multi_tensor_lamb_cu_32d6279a6thrust23THRUST_300001_SM_800_NS6system6detail10sequential3seqE,@object
	.size		_ZN51_INTERNAL_00723629_20_multi_tensor_lamb_cu_32d6279a6thrust23THRUST_300001_SM_800_NS6system6detail10sequential3seqE,(_ZN51_INTERNAL_00723629_20_multi_tensor_lamb_cu_32d6279a4cuda3std3__45__cpo4cendE - _ZN51_INTERNAL_00723629_20_multi_tensor_lamb_cu_32d6279a6thrust23THRUST_300001_SM_800_NS6system6detail10sequential3seqE)
_ZN51_INTERNAL_00723629_20_multi_tensor_lamb_cu_32d6279a6thrust23THRUST_300001_SM_800_NS6system6detail10sequential3seqE:
	.zero		1
	.type		_ZN51_INTERNAL_00723629_20_multi_tensor_lamb_cu_32d6279a4cuda3std3__45__cpo4cendE,@object
	.size		_ZN51_INTERNAL_00723629_20_multi_tensor_lamb_cu_32d6279a4cuda3std3__45__cpo4cendE,(_ZN51_INTERNAL_00723629_20_multi_tensor_lamb_cu_32d6279a4cuda3std6ranges3__45__cpo9iter_swapE - _ZN51_INTERNAL_00723629_20_multi_tensor_lamb_cu_32d6279a4cuda3std3__45__cpo4cendE)
_ZN51_INTERNAL_00723629_20_multi_tensor_lamb_cu_32d6279a4cuda3std3__45__cpo4cendE:
	.zero		1
	.type		_ZN51_INTERNAL_00723629_20_multi_tensor_lamb_cu_32d6279a4cuda3std6ranges3__45__cpo9iter_swapE,@object
	.size		_ZN51_INTERNAL_00723629_20_multi_tensor_lamb_cu_32d6279a4cuda3std6ranges3__45__cpo9iter_swapE,(_ZN51_INTERNAL_00723629_20_multi_tensor_lamb_cu_32d6279a4cuda3std3__45__cpo5crendE - _ZN51_INTERNAL_00723629_20_multi_tensor_lamb_cu_32d6279a4cuda3std6ranges3__45__cpo9iter_swapE)
_ZN51_INTERNAL_00723629_20_multi_tensor_lamb_cu_32d6279a4cuda3std6ranges3__45__cpo9iter_swapE:
	.zero		1
	.type		_ZN51_INTERNAL_00723629_20_multi_tensor_lamb_cu_32d6279a4cuda3std3__45__cpo5crendE,@object
	.size		_ZN51_INTERNAL_00723629_20_multi_tensor_lamb_cu_32d6279a4cuda3std3__45__cpo5crendE,(_ZN51_INTERNAL_00723629_20_multi_tensor_lamb_cu_32d6279a4cuda3std6ranges3__45__cpo5cdataE - _ZN51_INTERNAL_00723629_20_multi_tensor_lamb_cu_32d6279a4cuda3std3__45__cpo5crendE)
_ZN51_INTERNAL_00723629_20_multi_tensor_lamb_cu_32d6279a4cuda3std3__45__cpo5crendE:
	.zero		1
	.type		_ZN51_INTERNAL_00723629_20_multi_tensor_lamb_cu_32d6279a4cuda3std6ranges3__45__cpo5cdataE,@object
	.size		_ZN51_INTERNAL_00723629_20_multi_tensor_lamb_cu_32d6279a4cuda3std6ranges3__45__cpo5cdataE,(_ZN51_INTERNAL_00723629_20_multi_tensor_lamb_cu_32d6279a4cuda3std6ranges3__45__cpo3endE - _ZN51_INTERNAL_00723629_20_multi_tensor_lamb_cu_32d6279a4cuda3std6ranges3__45__cpo5cdataE)
_ZN51_INTERNAL_00723629_20_multi_tensor_lamb_cu_32d6279a4cuda3std6ranges3__45__cpo5cdataE:
	.zero		1
	.type		_ZN51_INTERNAL_00723629_20_multi_tensor_lamb_cu_32d6279a4cuda3std6ranges3__45__cpo3endE,@object
	.size		_ZN51_INTERNAL_00723629_20_multi_tensor_lamb_cu_32d6279a4cuda3std6ranges3__45__cpo3endE,(_ZN51_INTERNAL_00723629_20_multi_tensor_lamb_cu_32d6279a4cuda3std3__419piecewise_constructE - _ZN51_INTERNAL_00723629_20_multi_tensor_lamb_cu_32d6279a4cuda3std6ranges3__45__cpo3endE)
_ZN51_INTERNAL_00723629_20_multi_tensor_lamb_cu_32d6279a4cuda3std6ranges3__45__cpo3endE:
	.zero		1
	.type		_ZN51_INTERNAL_00723629_20_multi_tensor_lamb_cu_32d6279a4cuda3std3__419piecewise_constructE,@object
	.size		_ZN51_INTERNAL_00723629_20_multi_tensor_lamb_cu_32d6279a4cuda3std3__419piecewise_constructE,(_ZN51_INTERNAL_00723629_20_multi_tensor_lamb_cu_32d6279a4cuda3std6ranges3__45__cpo5ssizeE - _ZN51_INTERNAL_00723629_20_multi_tensor_lamb_cu_32d6279a4cuda3std3__419piecewise_constructE)
_ZN51_INTERNAL_00723629_20_multi_tensor_lamb_cu_32d6279a4cuda3std3__419piecewise_constructE:
	.zero		1
	.type		_ZN51_INTERNAL_00723629_20_multi_tensor_lamb_cu_32d6279a4cuda3std6ranges3__45__cpo5ssizeE,@object
	.size		_ZN51_INTERNAL_00723629_20_multi_tensor_lamb_cu_32d6279a4cuda3std6ranges3__45__cpo5ssizeE,(_ZN51_INTERNAL_00723629_20_multi_tensor_lamb_cu_32d6279a4cuda3std3__45__cpo3endE - _ZN51_INTERNAL_00723629_20_multi_tensor_lamb_cu_32d6279a4cuda3std6ranges3__45__cpo5ssizeE)
_ZN51_INTERNAL_00723629_20_multi_tensor_lamb_cu_32d6279a4cuda3std6ranges3__45__cpo5ssizeE:
	.zero		1
	.type		_ZN51_INTERNAL_00723629_20_multi_tensor_lamb_cu_32d6279a4cuda3std3__45__cpo3endE,@object
	.size		_ZN51_INTERNAL_00723629_20_multi_tensor_lamb_cu_32d6279a4cuda3std3__45__cpo3endE,(_ZN51_INTERNAL_00723629_20_multi_tensor_lamb_cu_32d6279a4cuda3std6ranges3__45__cpo4cendE - _ZN51_INTERNAL_00723629_20_multi_tensor_lamb_cu_32d6279a4cuda3std3__45__cpo3endE)
_ZN51_INTERNAL_00723629_20_multi_tensor_lamb_cu_32d6279a4cuda3std3__45__cpo3endE:
	.zero		1
	.type		_ZN51_INTERNAL_00723629_20_multi_tensor_lamb_cu_32d6279a4cuda3std6ranges3__45__cpo4cendE,@object
	.size		_ZN51_INTERNAL_00723629_20_multi_tensor_lamb_cu_32d6279a4cuda3std6ranges3__45__cpo4cendE,(_ZN51_INTERNAL_00723629_20_multi_tensor_lamb_cu_32d6279a4cuda3std3__45__cpo4rendE - _ZN51_INTERNAL_00723629_20_multi_tensor_lamb_cu_32d6279a4cuda3std6ranges3__45__cpo4cendE)
_ZN51_INTERNAL_00723629_20_multi_tensor_lamb_cu_32d6279a4cuda3std6ranges3__45__cpo4cendE:
	.zero		1
	.type		_ZN51_INTERNAL_00723629_20_multi_tensor_lamb_cu_32d6279a4cuda3std3__45__cpo4rendE,@object
	.size		_ZN51_INTERNAL_00723629_20_multi_tensor_lamb_cu_32d6279a4cuda3std3__45__cpo4rendE,(_ZN51_INTERNAL_00723629_20_multi_tensor_lamb_cu_32d6279a4cuda3std6ranges3__45__cpo4prevE - _ZN51_INTERNAL_00723629_20_multi_tensor_lamb_cu_32d6279a4cuda3std3__45__cpo4rendE)
_ZN51_INTERNAL_00723629_20_multi_tensor_lamb_cu_32d6279a4cuda3std3__45__cpo4rendE:
	.zero		1
	.type		_ZN51_INTERNAL_00723629_20_multi_tensor_lamb_cu_32d6279a4cuda3std6ranges3__45__cpo4prevE,@object
	.size		_ZN51_INTERNAL_00723629_20_multi_tensor_lamb_cu_32d6279a4cuda3std6ranges3__45__cpo4prevE,(_ZN51_INTERNAL_00723629_20_multi_tensor_lamb_cu_32d6279a4cuda3std6ranges3__45__cpo9iter_moveE - _ZN51_INTERNAL_00723629_20_multi_tensor_lamb_cu_32d6279a4cuda3std6ranges3__45__cpo4prevE)
_ZN51_INTERNAL_00723629_20_multi_tensor_lamb_cu_32d6279a4cuda3std6ranges3__45__cpo4prevE:
	.zero		1
	.type		_ZN51_INTERNAL_00723629_20_multi_tensor_lamb_cu_32d6279a4cuda3std6ranges3__45__cpo9iter_moveE,@object
	.size		_ZN51_INTERNAL_00723629_20_multi_tensor_lamb_cu_32d6279a4cuda3std6ranges3__45__cpo9iter_moveE,(.L_13 - _ZN51_INTERNAL_00723629_20_multi_tensor_lamb_cu_32d6279a4cuda3std6ranges3__45__cpo9iter_moveE)
_ZN51_INTERNAL_00723629_20_multi_tensor_lamb_cu_32d6279a4cuda3std6ranges3__45__cpo9iter_moveE:
	.zero		1
.L_13:
